	.headerflags	@"EF_CUDA_TEXMODE_UNIFIED EF_CUDA_64BIT_ADDRESS EF_CUDA_ACCELERATORS EF_CUDA_SM90 EF_CUDA_VIRTUAL_SM(EF_CUDA_SM90)"
	.elftype	@"ET_EXEC"


//--------------------- .nv.info                  --------------------------
	.section	.nv.info,"",@"SHT_CUDA_INFO"
	.align	4


	//----- nvinfo : EIATTR_REGCOUNT
	.align		4
        /*0000*/ 	.byte	0x04, 0x2f
        /*0002*/ 	.short	(.L_3 - .L_2)
	.align		4
.L_2:
        /*0004*/ 	.word	index@(triton_poi_fused_cat_0)
        /*0008*/ 	.word	0x00000020


	//----- nvinfo : EIATTR_MIN_STACK_SIZE
	.align		4
.L_3:
        /*000c*/ 	.byte	0x04, 0x12
        /*000e*/ 	.short	(.L_5 - .L_4)
	.align		4
.L_4:
        /*0010*/ 	.word	index@(triton_poi_fused_cat_0)
        /*0014*/ 	.word	0x00000020


	//----- nvinfo : EIATTR_FRAME_SIZE
	.align		4
.L_5:
        /*0018*/ 	.byte	0x04, 0x11
        /*001a*/ 	.short	(.L_7 - .L_6)
	.align		4
.L_6:
        /*001c*/ 	.word	index@(triton_poi_fused_cat_0)
        /*0020*/ 	.word	0x00000020


	//----- nvinfo : EIATTR_MIN_STACK_SIZE
	.align		4
.L_7:
        /*0024*/ 	.byte	0x04, 0x12
        /*0026*/ 	.short	(.L_9 - .L_8)
	.align		4
.L_8:
        /*0028*/ 	.word	index@(triton_poi_fused_cat_0)
        /*002c*/ 	.word	0x00000020
.L_9:


//--------------------- .nv.info.triton_poi_fused_cat_0 --------------------------
	.section	.nv.info.triton_poi_fused_cat_0,"",@"SHT_CUDA_INFO"
	.sectionflags	@""
	.align	4


	//----- nvinfo : EIATTR_CUDA_API_VERSION
	.align		4
        /*0000*/ 	.byte	0x04, 0x37
        /*0002*/ 	.short	(.L_11 - .L_10)
.L_10:
        /*0004*/ 	.word	0x0000007c


	//----- nvinfo : EIATTR_KPARAM_INFO
	.align		4
.L_11:
        /*0008*/ 	.byte	0x04, 0x17
        /*000a*/ 	.short	(.L_13 - .L_12)
.L_12:
        /*000c*/ 	.word	0x00000000
        /*0010*/ 	.short	0x0001
        /*0012*/ 	.short	0x0008
        /*0014*/ 	.byte	0x00, 0xf0, 0x11, 0x00


	//----- nvinfo : EIATTR_KPARAM_INFO
	.align		4
.L_13:
        /*0018*/ 	.byte	0x04, 0x17
        /*001a*/ 	.short	(.L_15 - .L_14)
.L_14:
        /*001c*/ 	.word	0x00000000
        /*0020*/ 	.short	0x0000
        /*0022*/ 	.short	0x0000
        /*0024*/ 	.byte	0x00, 0xf4, 0x21, 0x00


	//----- nvinfo : EIATTR_SPARSE_MMA_MASK
	.align		4
.L_15:
        /*0028*/ 	.byte	0x03, 0x50
        /*002a*/ 	.short	0x0000


	//----- nvinfo : EIATTR_MAXREG_COUNT
	.align		4
        /*002c*/ 	.byte	0x03, 0x1b
        /*002e*/ 	.short	0x00ff


	//----- nvinfo : EIATTR_EXIT_INSTR_OFFSETS
	.align		4
        /*0030*/ 	.byte	0x04, 0x1c
        /*0032*/ 	.short	(.L_17 - .L_16)


	//   ....[0]....
.L_16:
        /*0034*/ 	.word	0x00004900


	//----- nvinfo : EIATTR_REQNTID
	.align		4
.L_17:
        /*0038*/ 	.byte	0x04, 0x10
        /*003a*/ 	.short	(.L_19 - .L_18)
.L_18:
        /*003c*/ 	.word	0x00000080
        /*0040*/ 	.word	0x00000001
        /*0044*/ 	.word	0x00000001


	//----- nvinfo : EIATTR_CRS_STACK_SIZE
	.align		4
.L_19:
        /*0048*/ 	.byte	0x04, 0x1e
        /*004a*/ 	.short	(.L_21 - .L_20)
.L_20:
        /*004c*/ 	.word	0x00000000


	//----- nvinfo : EIATTR_CBANK_PARAM_SIZE
	.align		4
.L_21:
        /*0050*/ 	.byte	0x03, 0x19
        /*0052*/ 	.short	0x000c


	//----- nvinfo : EIATTR_PARAM_CBANK
	.align		4
        /*0054*/ 	.byte	0x04, 0x0a
        /*0056*/ 	.short	(.L_23 - .L_22)
	.align		4
.L_22:
        /*0058*/ 	.word	index@(.nv.constant0.triton_poi_fused_cat_0)
        /*005c*/ 	.short	0x0210
        /*005e*/ 	.short	0x000c


	//----- nvinfo : EIATTR_SW_WAR
	.align		4
.L_23:
        /*0060*/ 	.byte	0x04, 0x36
        /*0062*/ 	.short	(.L_25 - .L_24)
.L_24:
        /*0064*/ 	.word	0x00000008
.L_25:


//--------------------- .nv.callgraph             --------------------------
	.section	.nv.callgraph,"",@"SHT_CUDA_CALLGRAPH"
	.align	4
	.sectionentsize	8
	.align		4
        /*0000*/ 	.word	0x00000000
	.align		4
        /*0004*/ 	.word	0xffffffff
	.align		4
        /*0008*/ 	.word	0x00000000
	.align		4
        /*000c*/ 	.word	0xfffffffe
	.align		4
        /*0010*/ 	.word	0x00000000
	.align		4
        /*0014*/ 	.word	0xfffffffd
	.align		4
        /*0018*/ 	.word	0x00000000
	.align		4
        /*001c*/ 	.word	0xfffffffc


//--------------------- .nv.constant4             --------------------------
	.section	.nv.constant4,"a",@progbits
	.align	8
	.align		8
.nv.constant4:
        /*0000*/ 	.dword	_$_str
	.align		8
        /*0008*/ 	.dword	__cudart_i2opi_f


//--------------------- .text.triton_poi_fused_cat_0 --------------------------
	.section	.text.triton_poi_fused_cat_0,"ax",@progbits
	.align	128
        .global         triton_poi_fused_cat_0
        .type           triton_poi_fused_cat_0,@function
        .size           triton_poi_fused_cat_0,(.L_x_41 - triton_poi_fused_cat_0)
        .other          triton_poi_fused_cat_0,@"STO_CUDA_ENTRY STV_DEFAULT"
triton_poi_fused_cat_0:
.text.triton_poi_fused_cat_0:
[----:B------:R-:W0:Y:S01]  /*0000*/  LDC R1, c[0x0][0x28] ;  /* 0x00000a00ff017b82 */ /* 0x000e220000000800 */
[----:B------:R-:W1:Y:S01]  /*0010*/  S2R R2, SR_TID.X ;  /* 0x0000000000027919 */ /* 0x000e620000002100 */
[----:B------:R-:W-:Y:S01]  /*0020*/  IMAD.MOV.U32 R6, RZ, RZ, 0x3d21d42e ;  /* 0x3d21d42eff067424 */ /* 0x000fe200078e00ff */
[----:B------:R-:W-:Y:S01]  /*0030*/  BSSY B0, `(.L_x_0) ;  /* 0x0000089000007945 */ /* 0x000fe20003800000 */
[----:B------:R-:W-:Y:S01]  /*0040*/  IMAD.MOV.U32 R12, RZ, RZ, 0x3ee20000 ;  /* 0x3ee20000ff0c7424 */ /* 0x000fe200078e00ff */
[----:B------:R-:W2:Y:S01]  /*0050*/  S2R R0, SR_CTAID.X ;  /* 0x0000000000007919 */ /* 0x000ea20000002500 */
[----:B0-----:R-:W-:Y:S02]  /*0060*/  VIADD R1, R1, 0xffffffe0 ;  /* 0xffffffe001017836 */ /* 0x001fe40000000000 */
[----:B-1----:R-:W-:-:S05]  /*0070*/  IMAD.SHL.U32 R2, R2, 0x2, RZ ;  /* 0x0000000202027824 */ /* 0x002fca00078e00ff */
[----:B------:R-:W-:-:S05]  /*0080*/  LOP3.LUT R7, R2, 0xfe, RZ, 0xc0, !PT ;  /* 0x000000fe02077812 */ /* 0x000fca00078ec0ff */
[----:B--2---:R-:W-:-:S05]  /*0090*/  IMAD R7, R0, 0x100, R7 ;  /* 0x0000010000077824 */ /* 0x004fca00078e0207 */
[----:B------:R-:W-:-:S04]  /*00a0*/  SHF.R.S32.HI R4, RZ, 0x1f, R7 ;  /* 0x0000001fff047819 */ /* 0x000fc80000011407 */
[----:B------:R-:W-:-:S04]  /*00b0*/  LEA.HI R4, R4, R7, RZ, 0x7 ;  /* 0x0000000704047211 */ /* 0x000fc800078f38ff */
[----:B------:R-:W-:-:S04]  /*00c0*/  LOP3.LUT R8, R4, 0xffffff80, RZ, 0xc0, !PT ;  /* 0xffffff8004087812 */ /* 0x000fc800078ec0ff */
[----:B------:R-:W-:-:S04]  /*00d0*/  IADD3 R8, R7, -R8, RZ ;  /* 0x8000000807087210 */ /* 0x000fc80007ffe0ff */
[C---:B------:R-:W-:Y:S02]  /*00e0*/  PRMT R2, R8.reuse, 0x8880, RZ ;  /* 0x0000888008027816 */ /* 0x040fe400000000ff */
[----:B------:R-:W-:Y:S02]  /*00f0*/  PRMT R5, R8, 0x8880, RZ ;  /* 0x0000888008057816 */ /* 0x000fe400000000ff */
[----:B------:R-:W-:-:S04]  /*0100*/  PRMT R2, R2, 0x7710, RZ ;  /* 0x0000771002027816 */ /* 0x000fc800000000ff */
[----:B------:R-:W-:Y:S02]  /*0110*/  SHF.R.U32.HI R3, RZ, 0xa, R2 ;  /* 0x0000000aff037819 */ /* 0x000fe40000011602 */
[----:B------:R-:W-:Y:S01]  /*0120*/  SHF.R.S32.HI R2, RZ, 0x1, R5 ;  /* 0x00000001ff027819 */ /* 0x000fe20000011405 */
[----:B------:R-:W-:Y:S01]  /*0130*/  IMAD.MOV.U32 R5, RZ, RZ, 0x3b18f0fe ;  /* 0x3b18f0feff057424 */ /* 0x000fe200078e00ff */
[----:B------:R-:W-:-:S05]  /*0140*/  LOP3.LUT R3, R3, 0x1f, RZ, 0xc0, !PT ;  /* 0x0000001f03037812 */ /* 0x000fca00078ec0ff */
[----:B------:R-:W-:-:S05]  /*0150*/  IMAD.IADD R3, R2, 0x1, R3 ;  /* 0x0000000102037824 */ /* 0x000fca00078e0203 */
[----:B------:R-:W-:-:S04]  /*0160*/  LOP3.LUT R3, R3, 0xe0, RZ, 0xc0, !PT ;  /* 0x000000e003037812 */ /* 0x000fc800078ec0ff */
[----:B------:R-:W-:Y:S01]  /*0170*/  IADD3 R9, RZ, -R3, RZ ;  /* 0x80000003ff097210 */ /* 0x000fe20007ffe0ff */
[----:B------:R-:W-:-:S03]  /*0180*/  FFMA.FTZ R3, R6, R5, 0.01249298732727766037 ;  /* 0x3c4caf6306037423 */ /* 0x000fc60000010005 */
[----:B------:R-:W-:Y:S01]  /*0190*/  PRMT R5, R9, 0x7710, RZ ;  /* 0x0000771009057816 */ /* 0x000fe200000000ff */
[----:B------:R-:W-:Y:S02]  /*01a0*/  IMAD.MOV.U32 R9, RZ, RZ, 0x3e620000 ;  /* 0x3e620000ff097424 */ /* 0x000fe400078e00ff */
[----:B------:R-:W-:Y:S02]  /*01b0*/  FFMA.FTZ R3, R3, R6, 0.083333469927310943604 ;  /* 0x3daaaabd03037423 */ /* 0x000fe40000010006 */
[----:B------:R-:W-:Y:S02]  /*01c0*/  IMAD.IADD R2, R2, 0x1, R5 ;  /* 0x0000000102027824 */ /* 0x000fe400078e0205 */
[----:B------:R-:W-:Y:S01]  /*01d0*/  FFMA R5, R12, -0.4503078162670135498, R9 ;  /* 0xbee68ebf0c057823 */ /* 0x000fe20000000009 */
[----:B------:R-:W-:Y:S02]  /*01e0*/  FMUL.FTZ R3, R3, 0.039508990943431854248 ;  /* 0x3d21d42e03037820 */ /* 0x000fe40000410000 */
[----:B------:R-:W-:Y:S01]  /*01f0*/  PRMT R6, R2, 0x8880, RZ ;  /* 0x0000888002067816 */ /* 0x000fe200000000ff */
[----:B------:R-:W-:Y:S01]  /*0200*/  FADD R2, R5, R5 ;  /* 0x0000000505027221 */ /* 0x000fe20000000000 */
[----:B------:R-:W-:-:S02]  /*0210*/  FMUL.FTZ R5, R3, 0.19876869022846221924 ;  /* 0x3e4b8a0503057820 */ /* 0x000fc40000410000 */
[----:B------:R-:W-:Y:S01]  /*0220*/  MOV R3, R6 ;  /* 0x0000000600037202 */ /* 0x000fe20000000f00 */
[----:B------:R-:W-:Y:S01]  /*0230*/  FFMA.FTZ R10, R9, -0.19876869022846221924, R2 ;  /* 0xbe4b8a05090a7823 */ /* 0x000fe20000010002 */
[----:B------:R-:W-:Y:S01]  /*0240*/  SHF.R.S32.HI R6, RZ, 0x17, R0 ;  /* 0x00000017ff067819 */ /* 0x000fe20000011400 */
[----:B------:R-:W-:Y:S01]  /*0250*/  FFMA R11, R12, 0.4503078162670135498, R5 ;  /* 0x3ee68ebf0c0b7823 */ /* 0x000fe20000000005 */
[----:B------:R-:W-:Y:S02]  /*0260*/  VIADD R9, R7, 0x1 ;  /* 0x0000000107097836 */ /* 0x000fe40000000000 */
[----:B------:R-:W-:Y:S01]  /*0270*/  FMUL.FTZ R10, R10, 0.4503078162670135498 ;  /* 0x3ee68ebf0a0a7820 */ /* 0x000fe20000410000 */
[----:B------:R-:W-:Y:S01]  /*0280*/  IMAD.SHL.U32 R3, R3, 0x2, RZ ;  /* 0x0000000203037824 */ /* 0x000fe200078e00ff */
[----:B------:R-:W-:Y:S01]  /*0290*/  SGXT R6, R6, 0x1 ;  /* 0x000000010606781a */ /* 0x000fe20000000200 */
[----:B------:R-:W-:-:S03]  /*02a0*/  FFMA R12, R12, 0.4503078162670135498, -R11 ;  /* 0x3ee68ebf0c0c7823 */ /* 0x000fc6000000080b */
[----:B------:R-:W-:Y:S01]  /*02b0*/  I2FP.F32.S32 R2, R3 ;  /* 0x0000000300027245 */ /* 0x000fe20000201400 */
[----:B------:R-:W-:Y:S01]  /*02c0*/  FADD R13, R5, R12 ;  /* 0x0000000c050d7221 */ /* 0x000fe20000000000 */
[----:B------:R-:W-:-:S03]  /*02d0*/  LEA.HI R0, R6, R9, RZ, 0x7 ;  /* 0x0000000906007211 */ /* 0x000fc600078f38ff */
[----:B------:R-:W-:Y:S01]  /*02e0*/  FMUL R5, R2, 0.5 ;  /* 0x3f00000002057820 */ /* 0x000fe20000400000 */
[----:B------:R-:W-:Y:S01]  /*02f0*/  LOP3.LUT R0, R0, 0xffffff80, RZ, 0xc0, !PT ;  /* 0xffffff8000007812 */ /* 0x000fe200078ec0ff */
[----:B------:R-:W-:-:S04]  /*0300*/  FADD R10, R10, R13 ;  /* 0x0000000d0a0a7221 */ /* 0x000fc80000000000 */
[----:B------:R-:W0:Y:S01]  /*0310*/  FRND.FTZ.FLOOR R5, R5 ;  /* 0x0000000500057307 */ /* 0x000e220000215000 */
[----:B------:R-:W-:Y:S02]  /*0320*/  IMAD.IADD R9, R9, 0x1, -R0 ;  /* 0x0000000109097824 */ /* 0x000fe400078e0a00 */
[----:B------:R-:W-:-:S03]  /*0330*/  FADD R12, R11, R10 ;  /* 0x0000000a0b0c7221 */ /* 0x000fc60000000000 */
[----:B------:R-:W-:Y:S01]  /*0340*/  LOP3.LUT R0, R9, 0x80, RZ, 0xc0, !PT ;  /* 0x0000008009007812 */ /* 0x000fe200078ec0ff */
[----:B------:R-:W-:-:S03]  /*0350*/  FADD R11, R11, -R12 ;  /* 0x8000000c0b0b7221 */ /* 0x000fc60000000000 */
[----:B------:R-:W-:Y:S01]  /*0360*/  LEA.HI R2, R0, R9, RZ, 0x19 ;  /* 0x0000000900027211 */ /* 0x000fe200078fc8ff */
[----:B------:R-:W-:Y:S01]  /*0370*/  FADD R11, R10, R11 ;  /* 0x0000000b0a0b7221 */ /* 0x000fe20000000000 */
[----:B------:R-:W-:Y:S02]  /*0380*/  FADD R0, R12, 9.010894775390625 ;  /* 0x41102ca00c007421 */ /* 0x000fe40000000000 */
[C---:B------:R-:W-:Y:S01]  /*0390*/  PRMT R10, R2.reuse, 0x8880, RZ ;  /* 0x00008880020a7816 */ /* 0x040fe200000000ff */
[----:B0-----:R-:W-:Y:S01]  /*03a0*/  FADD R15, R5, R5 ;  /* 0x00000005050f7221 */ /* 0x001fe20000000000 */
[----:B------:R-:W-:Y:S01]  /*03b0*/  PRMT R5, R2, 0x8880, RZ ;  /* 0x0000888002057816 */ /* 0x000fe200000000ff */
[----:B------:R-:W-:Y:S01]  /*03c0*/  FADD R13, -R0, 9.010894775390625 ;  /* 0x41102ca0000d7421 */ /* 0x000fe20000000100 */
[----:B------:R-:W-:Y:S01]  /*03d0*/  PRMT R2, R10, 0x7710, RZ ;  /* 0x000077100a027816 */ /* 0x000fe200000000ff */
[----:B------:R-:W-:Y:S01]  /*03e0*/  FMUL R15, R15, 0.015625 ;  /* 0x3c8000000f0f7820 */ /* 0x000fe20000400000 */
[----:B------:R-:W-:Y:S01]  /*03f0*/  MOV R10, R5 ;  /* 0x00000005000a7202 */ /* 0x000fe20000000f00 */
[----:B------:R-:W-:Y:S01]  /*0400*/  FADD R12, R12, R13 ;  /* 0x0000000d0c0c7221 */ /* 0x000fe20000000000 */
[----:B------:R-:W-:Y:S01]  /*0410*/  SHF.R.U32.HI R2, RZ, 0xa, R2 ;  /* 0x0000000aff027819 */ /* 0x000fe20000011602 */
[----:B------:R-:W-:Y:S01]  /*0420*/  FADD.FTZ R20, |R15|, -RZ ;  /* 0x800000ff0f147221 */ /* 0x000fe20000010200 */
[----:B------:R-:W-:Y:S01]  /*0430*/  SHF.R.S32.HI R10, RZ, 0x1, R10 ;  /* 0x00000001ff0a7819 */ /* 0x000fe2000001140a */
[----:B------:R-:W-:Y:S01]  /*0440*/  FADD R11, R11, R12 ;  /* 0x0000000c0b0b7221 */ /* 0x000fe20000000000 */
[----:B------:R-:W-:Y:S01]  /*0450*/  LOP3.LUT R5, R2, 0x1f, RZ, 0xc0, !PT ;  /* 0x0000001f02057812 */ /* 0x000fe200078ec0ff */
[----:B------:R-:W-:Y:S01]  /*0460*/  FMUL R2, R15, 0.0001220703125 ;  /* 0x390000000f027820 */ /* 0x000fe20000400000 */
[C---:B------:R-:W-:Y:S01]  /*0470*/  FSETP.GT.AND P0, PT, R20.reuse, 9.99999979021476795361e+33, PT ;  /* 0x77f684df1400780b */ /* 0x040fe20003f04000 */
[----:B------:R-:W-:Y:S01]  /*0480*/  FADD R13, R11, 1.8571887267171405256e-05 ;  /* 0x379bcad30b0d7421 */ /* 0x000fe20000000000 */
[----:B------:R-:W-:Y:S01]  /*0490*/  FADD R24, R20, 10000 ;  /* 0x461c400014187421 */ /* 0x000fe20000000000 */
[----:B------:R-:W-:Y:S01]  /*04a0*/  IMAD.IADD R5, R10, 0x1, R5 ;  /* 0x000000010a057824 */ /* 0x000fe200078e0205 */
[----:B------:R-:W-:Y:S01]  /*04b0*/  FSEL R2, R2, R15, P0 ;  /* 0x0000000f02027208 */ /* 0x000fe20000000000 */
[----:B------:R-:W-:-:S02]  /*04c0*/  FADD R11, R0, R13 ;  /* 0x0000000d000b7221 */ /* 0x000fc40000000000 */
[----:B------:R-:W-:Y:S02]  /*04d0*/  ISETP.GE.AND P2, PT, R24, 0x7f800000, PT ;  /* 0x7f8000001800780c */ /* 0x000fe40003f46270 */
[----:B------:R-:W-:Y:S01]  /*04e0*/  LOP3.LUT R5, R5, 0xe0, RZ, 0xc0, !PT ;  /* 0x000000e005057812 */ /* 0x000fe200078ec0ff */
[----:B------:R-:W-:Y:S01]  /*04f0*/  FADD R12, R0, -R11 ;  /* 0x8000000b000c7221 */ /* 0x000fe20000000000 */
[----:B------:R-:W-:-:S03]  /*0500*/  FMUL.FTZ R18, R11, R2 ;  /* 0x000000020b127220 */ /* 0x000fc60000410000 */
[----:B------:R-:W-:Y:S02]  /*0510*/  IMAD.MOV R0, RZ, RZ, -R5 ;  /* 0x000000ffff007224 */ /* 0x000fe400078e0a05 */
[----:B------:R-:W-:Y:S01]  /*0520*/  FADD R12, R13, R12 ;  /* 0x0000000c0d0c7221 */ /* 0x000fe20000000000 */
[-C--:B------:R-:W-:Y:S02]  /*0530*/  FFMA.FTZ R5, R11, R2.reuse, -R18 ;  /* 0x000000020b057223 */ /* 0x080fe40000010812 */
[----:B------:R-:W-:Y:S02]  /*0540*/  PRMT R13, R0, 0x7710, RZ ;  /* 0x00007710000d7816 */ /* 0x000fe400000000ff */
[----:B------:R-:W-:-:S04]  /*0550*/  FFMA.FTZ R0, R12, R2, R5 ;  /* 0x000000020c007223 */ /* 0x000fc80000010005 */
[----:B------:R-:W-:Y:S01]  /*0560*/  FFMA.FTZ R19, RZ, R11, R0 ;  /* 0x0000000bff137223 */ /* 0x000fe20000010000 */
[----:B------:R-:W-:Y:S02]  /*0570*/  IMAD.IADD R2, R10, 0x1, R13 ;  /* 0x000000010a027824 */ /* 0x000fe400078e020d */
[----:B------:R-:W-:Y:S02]  /*0580*/  IMAD.MOV.U32 R13, RZ, RZ, 0x42fc0000 ;  /* 0x42fc0000ff0d7424 */ /* 0x000fe400078e00ff */
[----:B------:R-:W-:Y:S01]  /*0590*/  FADD.FTZ R23, R18, R19 ;  /* 0x0000001312177221 */ /* 0x000fe20000010000 */
[----:B------:R-:W-:-:S04]  /*05a0*/  PRMT R5, R2, 0x8880, RZ ;  /* 0x0000888002057816 */ /* 0x000fc800000000ff */
[----:B------:R-:W-:Y:S02]  /*05b0*/  ISETP.NE.AND P0, PT, R23, 0x42b17218, PT ;  /* 0x42b172181700780c */ /* 0x000fe40003f05270 */
[----:B------:R-:W-:Y:S02]  /*05c0*/  SHF.L.U32 R5, R5, 0x1, RZ ;  /* 0x0000000105057819 */ /* 0x000fe400000006ff */
[----:B------:R-:W-:Y:S02]  /*05d0*/  FSEL R16, R23, 88.72283172607421875, P0 ;  /* 0x42b1721717107808 */ /* 0x000fe40000000000 */
[----:B------:R-:W-:-:S03]  /*05e0*/  I2FP.F32.S32 R0, R5 ;  /* 0x0000000500007245 */ /* 0x000fc60000201400 */
[----:B------:R-:W-:Y:S02]  /*05f0*/  FMUL.FTZ R17, R16, 1.4426950216293334961 ;  /* 0x3fb8aa3b10117820 */ /* 0x000fe40000410000 */
[----:B------:R-:W-:Y:S02]  /*0600*/  FMUL R0, R0, 0.5 ;  /* 0x3f00000000007820 */ /* 0x000fe40000400000 */
[----:B------:R-:W0:Y:S08]  /*0610*/  FRND.TRUNC R14, R17 ;  /* 0x00000011000e7307 */ /* 0x000e30000020d000 */
[----:B------:R-:W1:Y:S01]  /*0620*/  FRND.FTZ.FLOOR R0, R0 ;  /* 0x0000000000007307 */ /* 0x000e620000215000 */
[----:B0-----:R-:W-:Y:S01]  /*0630*/  FADD.FTZ R21, |R14|, -RZ ;  /* 0x800000ff0e157221 */ /* 0x001fe20000010200 */
[----:B------:R-:W-:-:S04]  /*0640*/  LOP3.LUT R25, R13, 0x80000000, R14, 0xb8, !PT ;  /* 0x800000000d197812 */ /* 0x000fc800078eb80e */
[----:B------:R-:W-:Y:S01]  /*0650*/  FSETP.GT.AND P0, PT, R21, 126, PT ;  /* 0x42fc00001500780b */ /* 0x000fe20003f04000 */
[----:B-1----:R-:W-:-:S03]  /*0660*/  FADD R2, R0, R0 ;  /* 0x0000000000027221 */ /* 0x002fc60000000000 */
[----:B------:R-:W-:Y:S01]  /*0670*/  FSEL R25, R25, R14, P0 ;  /* 0x0000000e19197208 */ /* 0x000fe20000000000 */
[----:B------:R-:W-:-:S04]  /*0680*/  FMUL R2, R2, 0.015625 ;  /* 0x3c80000002027820 */ /* 0x000fc80000400000 */
[C---:B------:R-:W-:Y:S01]  /*0690*/  FFMA.FTZ R16, R25.reuse, -0.69314718246459960938, R16 ;  /* 0xbf31721819107823 */ /* 0x040fe20000010010 */
[C---:B------:R-:W-:Y:S01]  /*06a0*/  FADD.FTZ R14, |R2|.reuse, -RZ ;  /* 0x800000ff020e7221 */ /* 0x040fe20000010200 */
[----:B------:R-:W-:Y:S02]  /*06b0*/  FMUL R17, R2, 0.0001220703125 ;  /* 0x3900000002117820 */ /* 0x000fe40000400000 */
[C---:B------:R-:W-:Y:S01]  /*06c0*/  FFMA.FTZ R16, R25.reuse, 1.9046542121259335545e-09, R16 ;  /* 0x3102e30819107823 */ /* 0x040fe20000010010 */
[----:B------:R-:W-:Y:S01]  /*06d0*/  FADD R25, R25, 12583039 ;  /* 0x4b40007f19197421 */ /* 0x000fe20000000000 */
[----:B------:R-:W-:Y:S02]  /*06e0*/  FSETP.GT.AND P0, PT, R14, 9.99999979021476795361e+33, PT ;  /* 0x77f684df0e00780b */ /* 0x000fe40003f04000 */
[----:B------:R-:W-:Y:S01]  /*06f0*/  FMUL R22, R16, 1.4426950216293334961 ;  /* 0x3fb8aa3b10167820 */ /* 0x000fe20000400000 */
[----:B------:R-:W-:Y:S01]  /*0700*/  IMAD.SHL.U32 R25, R25, 0x800000, RZ ;  /* 0x0080000019197824 */ /* 0x000fe200078e00ff */
[----:B------:R-:W-:-:S04]  /*0710*/  FSEL R17, R17, R2, P0 ;  /* 0x0000000211117208 */ /* 0x000fc80000000000 */
[----:B------:R-:W0:Y:S01]  /*0720*/  MUFU.EX2 R22, R22 ;  /* 0x0000001600167308 */ /* 0x000e220000000800 */
[----:B------:R-:W-:-:S04]  /*0730*/  FMUL.FTZ R16, R11, R17 ;  /* 0x000000110b107220 */ /* 0x000fc80000410000 */
[----:B------:R-:W-:-:S04]  /*0740*/  FFMA.FTZ R21, R11, R17, -R16 ;  /* 0x000000110b157223 */ /* 0x000fc80000010810 */
[----:B------:R-:W-:-:S04]  /*0750*/  FFMA.FTZ R0, R12, R17, R21 ;  /* 0x000000110c007223 */ /* 0x000fc80000010015 */
[----:B------:R-:W-:Y:S01]  /*0760*/  FFMA.FTZ R17, RZ, R11, R0 ;  /* 0x0000000bff117223 */ /* 0x000fe20000010000 */
[----:B0-----:R-:W-:-:S03]  /*0770*/  FMUL R25, R25, R22 ;  /* 0x0000001619197220 */ /* 0x001fc60000400000 */
[----:B------:R-:W-:Y:S02]  /*0780*/  FADD.FTZ R21, R16, R17 ;  /* 0x0000001110157221 */ /* 0x000fe40000010000 */
[----:B------:R-:W-:-:S03]  /*0790*/  FSETP.NEU.AND P1, PT, R25, +INF , PT ;  /* 0x7f8000001900780b */ /* 0x000fc60003f2d000 */
[----:B------:R-:W-:Y:S02]  /*07a0*/  ISETP.NE.AND P0, PT, R21, 0x42b17218, PT ;  /* 0x42b172181500780c */ /* 0x000fe40003f05270 */
[----:B------:R-:W-:Y:S02]  /*07b0*/  ISETP.NE.OR P3, PT, R23, 0x42b17218, !P1 ;  /* 0x42b172181700780c */ /* 0x000fe40004f65670 */
[----:B------:R-:W-:Y:S02]  /*07c0*/  FSEL R0, R21, 88.72283172607421875, P0 ;  /* 0x42b1721715007808 */ /* 0x000fe40000000000 */
[----:B------:R-:W-:-:S04]  /*07d0*/  FSETP.NEU.AND P0, PT, R15, RZ, PT ;  /* 0x000000ff0f00720b */ /* 0x000fc80003f0d000 */
[----:B------:R-:W-:Y:S01]  /*07e0*/  @P1 FADD.FTZ R22, R18, -R23 ;  /* 0x8000001712161221 */ /* 0x000fe20000010000 */
[----:B------:R-:W-:-:S03]  /*07f0*/  FMUL.FTZ R18, R0, 1.4426950216293334961 ;  /* 0x3fb8aa3b00127820 */ /* 0x000fc60000410000 */
[----:B------:R-:W-:Y:S01]  /*0800*/  @P1 FADD.FTZ R22, R19, R22 ;  /* 0x0000001613161221 */ /* 0x000fe20000010000 */
[----:B------:R-:W-:Y:S02]  /*0810*/  IMAD.MOV.U32 R19, RZ, RZ, 0x7f800000 ;  /* 0x7f800000ff137424 */ /* 0x000fe400078e00ff */
[----:B------:R-:W0:Y:S01]  /*0820*/  FRND.TRUNC R18, R18 ;  /* 0x0000001200127307 */ /* 0x000e22000020d000 */
[----:B------:R-:W-:-:S04]  /*0830*/  @!P3 FADD R22, R22, 7.62939453125e-06 ;  /* 0x370000001616b421 */ /* 0x000fc80000000000 */
[----:B------:R-:W-:Y:S01]  /*0840*/  @P1 FFMA.FTZ R19, R25, R22, R25 ;  /* 0x0000001619131223 */ /* 0x000fe20000010019 */
[----:B0-----:R-:W-:Y:S06]  /*0850*/  @!P2 BRA `(.L_x_1) ;  /* 0x000000000018a947 */ /* 0x001fec0003800000 */
[----:B------:R-:W-:-:S13]  /*0860*/  FSETP.NAN.FTZ.AND P1, PT, |R15|, |R15|, PT ;  /* 0x4000000f0f00720b */ /* 0x000fda0003f38200 */
[----:B------:R-:W-:Y:S01]  /*0870*/  @P1 FADD R19, R15, 10000 ;  /* 0x461c40000f131421 */ /* 0x000fe20000000000 */
[----:B------:R-:W-:Y:S06]  /*0880*/  @P1 BRA `(.L_x_1) ;  /* 0x00000000000c1947 */ /* 0x000fec0003800000 */
[----:B------:R-:W-:-:S13]  /*0890*/  FSETP.NEU.AND P1, PT, R20, +INF , PT ;  /* 0x7f8000001400780b */ /* 0x000fda0003f2d000 */
[----:B------:R-:W-:-:S04]  /*08a0*/  @!P1 FSETP.GEU.AND P2, PT, R15, RZ, PT ;  /* 0x000000ff0f00920b */ /* 0x000fc80003f4e000 */
[----:B------:R-:W-:-:S09]  /*08b0*/  @!P1 SEL R19, RZ, 0x7f800000, !P2 ;  /* 0x7f800000ff139807 */ /* 0x000fd20005000000 */
.L_x_1:
[----:B------:R-:W-:Y:S05]  /*08c0*/  BSYNC B0 ;  /* 0x0000000000007941 */ /* 0x000fea0003800000 */
.L_x_0:
[----:B------:R-:W-:Y:S01]  /*08d0*/  FSEL R22, R19, 1, P0 ;  /* 0x3f80000013167808 */ /* 0x000fe20000000000 */
[----:B0-----:R-:W-:Y:S01]  /*08e0*/  FADD.FTZ R15, |R18|, -RZ ;  /* 0x800000ff120f7221 */ /* 0x001fe20000010200 */
[----:B------:R-:W-:Y:S01]  /*08f0*/  LEA.HI R6, R6, R7, RZ, 0x9 ;  /* 0x0000000706067211 */ /* 0x000fe200078f48ff */
[----:B------:R-:W-:Y:S01]  /*0900*/  BSSY B0, `(.L_x_2) ;  /* 0x0000031000007945 */ /* 0x000fe20003800000 */
[----:B------:R-:W-:Y:S02]  /*0910*/  FSETP.GT.AND P1, PT, |R22|, 8.50705917302346158658e+37, PT ;  /* 0x7e8000001600780b */ /* 0x000fe40003f24200 */
[----:B------:R-:W-:Y:S02]  /*0920*/  FSETP.GT.AND P0, PT, R15, 126, PT ;  /* 0x42fc00000f00780b */ /* 0x000fe40003f04000 */
[----:B------:R-:W-:Y:S02]  /*0930*/  SHF.R.S32.HI R6, RZ, 0x9, R6 ;  /* 0x00000009ff067819 */ /* 0x000fe40000011406 */
[----:B------:R-:W-:-:S02]  /*0940*/  LOP3.LUT R15, R13, 0x80000000, R18, 0xb8, !PT ;  /* 0x800000000d0f7812 */ /* 0x000fc400078eb812 */
[----:B------:R-:W-:Y:S02]  /*0950*/  FSETP.GEU.AND P2, PT, |R22|, 1.175494350822287508e-38, PT ;  /* 0x008000001600780b */ /* 0x000fe40003f4e200 */
[----:B------:R-:W-:Y:S02]  /*0960*/  LEA.HI R19, R6, R6, RZ, 0x2 ;  /* 0x0000000606137211 */ /* 0x000fe400078f10ff */
[----:B------:R-:W-:Y:S01]  /*0970*/  FSEL R15, R15, R18, P0 ;  /* 0x000000120f0f7208 */ /* 0x000fe20000000000 */
[----:B------:R-:W-:Y:S01]  /*0980*/  @P1 FMUL R22, R22, 0.25 ;  /* 0x3e80000016161820 */ /* 0x000fe20000400000 */
[----:B------:R-:W-:Y:S02]  /*0990*/  LOP3.LUT R19, R19, 0xfffffffc, RZ, 0xc0, !PT ;  /* 0xfffffffc13137812 */ /* 0x000fe400078ec0ff */
[----:B------:R-:W-:Y:S01]  /*09a0*/  FSETP.NEU.AND P0, PT, R2, RZ, PT ;  /* 0x000000ff0200720b */ /* 0x000fe20003f0d000 */
[----:B------:R-:W-:Y:S01]  /*09b0*/  FFMA.FTZ R0, R15, -0.69314718246459960938, R0 ;  /* 0xbf3172180f007823 */ /* 0x000fe20000010000 */
[----:B------:R-:W-:-:S03]  /*09c0*/  IADD3 R6, R6, 0x1, -R19 ;  /* 0x0000000106067810 */ /* 0x000fc60007ffe813 */
[C---:B------:R-:W-:Y:S01]  /*09d0*/  FFMA.FTZ R0, R15.reuse, 1.9046542121259335545e-09, R0 ;  /* 0x3102e3080f007823 */ /* 0x040fe20000010000 */
[----:B------:R-:W-:Y:S01]  /*09e0*/  @!P2 FMUL R22, R22, 16777216 ;  /* 0x4b8000001616a820 */ /* 0x000fe20000400000 */
[----:B------:R-:W-:Y:S01]  /*09f0*/  I2FP.F32.S32 R6, R6 ;  /* 0x0000000600067245 */ /* 0x000fe20000201400 */
[----:B------:R-:W-:Y:S01]  /*0a00*/  FADD R15, R15, 12583039 ;  /* 0x4b40007f0f0f7421 */ /* 0x000fe20000000000 */
[----:B------:R-:W-:Y:S01]  /*0a10*/  FMUL R20, R0, 1.4426950216293334961 ;  /* 0x3fb8aa3b00147820 */ /* 0x000fe20000400000 */
[----:B------:R-:W0:Y:S02]  /*0a20*/  MUFU.RCP R18, R22 ;  /* 0x0000001600127308 */ /* 0x000e240000001000 */
[----:B------:R-:W-:Y:S01]  /*0a30*/  FMUL R19, R6, 0.25 ;  /* 0x3e80000006137820 */ /* 0x000fe20000400000 */
[----:B------:R-:W-:-:S04]  /*0a40*/  SHF.L.U32 R15, R15, 0x17, RZ ;  /* 0x000000170f0f7819 */ /* 0x000fc800000006ff */
[----:B------:R-:W-:Y:S01]  /*0a50*/  FSEL R23, R19, R6, P1 ;  /* 0x0000000613177208 */ /* 0x000fe20000800000 */
[----:B------:R-:W1:Y:S04]  /*0a60*/  MUFU.EX2 R20, R20 ;  /* 0x0000001400147308 */ /* 0x000e680000000800 */
[----:B------:R-:W-:-:S04]  /*0a70*/  @!P2 FMUL R23, R23, 16777216 ;  /* 0x4b8000001717a820 */ /* 0x000fc80000400000 */
[----:B0-----:R-:W-:-:S04]  /*0a80*/  FMUL R18, R18, R23 ;  /* 0x0000001712127220 */ /* 0x001fc80000400000 */
[C---:B------:R-:W-:Y:S01]  /*0a90*/  FMUL R0, R18.reuse, 0.63661974668502807617 ;  /* 0x3f22f98312007820 */ /* 0x040fe20000400000 */
[----:B------:R-:W-:Y:S01]  /*0aa0*/  FADD.FTZ R23, |R18|, -RZ ;  /* 0x800000ff12177221 */ /* 0x000fe20000010200 */
[----:B-1----:R-:W-:Y:S01]  /*0ab0*/  FMUL R15, R15, R20 ;  /* 0x000000140f0f7220 */ /* 0x002fe20000400000 */
[----:B------:R-:W-:-:S03]  /*0ac0*/  FADD R20, R14, 10000 ;  /* 0x461c40000e147421 */ /* 0x000fc60000000000 */
[----:B------:R-:W0:Y:S01]  /*0ad0*/  F2I.FTZ.NTZ R0, R0 ;  /* 0x0000000000007305 */ /* 0x000e220000213100 */
[----:B------:R-:W-:Y:S02]  /*0ae0*/  FSETP.GE.AND P1, PT, R23, 105615, PT ;  /* 0x47ce47801700780b */ /* 0x000fe40003f26000 */
[----:B------:R-:W-:Y:S02]  /*0af0*/  FSETP.NEU.AND P2, PT, R15, +INF , PT ;  /* 0x7f8000000f00780b */ /* 0x000fe40003f4d000 */
[----:B------:R-:W-:Y:S01]  /*0b00*/  ISETP.GE.AND P3, PT, R20, 0x7f800000, PT ;  /* 0x7f8000001400780c */ /* 0x000fe20003f66270 */
[----:B------:R-:W-:Y:S01]  /*0b10*/  IMAD.MOV.U32 R20, RZ, RZ, 0x7f800000 ;  /* 0x7f800000ff147424 */ /* 0x000fe200078e00ff */
[----:B------:R-:W-:-:S09]  /*0b20*/  ISETP.NE.OR P4, PT, R21, 0x42b17218, !P2 ;  /* 0x42b172181500780c */ /* 0x000fd20005785670 */
[----:B------:R-:W-:Y:S01]  /*0b30*/  @P2 FADD.FTZ R16, R16, -R21 ;  /* 0x8000001510102221 */ /* 0x000fe20000010000 */
[----:B0-----:R-:W-:-:S03]  /*0b40*/  I2FP.F32.S32 R21, R0 ;  /* 0x0000000000157245 */ /* 0x001fc60000201400 */
[----:B------:R-:W-:Y:S02]  /*0b50*/  @P2 FADD.FTZ R16, R17, R16 ;  /* 0x0000001011102221 */ /* 0x000fe40000010000 */
[C---:B------:R-:W-:Y:S02]  /*0b60*/  FFMA.FTZ R22, R21.reuse, -1.5707962512969970703, R18 ;  /* 0xbfc90fda15167823 */ /* 0x040fe40000010012 */
[----:B------:R-:W-:Y:S02]  /*0b70*/  @!P4 FADD R16, R16, 7.62939453125e-06 ;  /* 0x370000001010c421 */ /* 0x000fe40000000000 */
[----:B------:R-:W-:Y:S02]  /*0b80*/  FFMA.FTZ R22, R21, -7.5497894158615963534e-08, R22 ;  /* 0xb3a2216815167823 */ /* 0x000fe40000010016 */
[----:B------:R-:W-:Y:S01]  /*0b90*/  @P2 FFMA.FTZ R20, R15, R16, R15 ;  /* 0x000000100f142223 */ /* 0x000fe2000001000f */
[----:B------:R-:W-:Y:S06]  /*0ba0*/  @!P3 BRA `(.L_x_3) ;  /* 0x000000000018b947 */ /* 0x000fec0003800000 */
[----:B------:R-:W-:-:S13]  /*0bb0*/  FSETP.NAN.FTZ.AND P2, PT, |R2|, |R2|, PT ;  /* 0x400000020200720b */ /* 0x000fda0003f58200 */
[----:B------:R-:W-:Y:S01]  /*0bc0*/  @P2 FADD R20, R2, 10000 ;  /* 0x461c400002142421 */ /* 0x000fe20000000000 */
[----:B------:R-:W-:Y:S06]  /*0bd0*/  @P2 BRA `(.L_x_3) ;  /* 0x00000000000c2947 */ /* 0x000fec0003800000 */
[----:B------:R-:W-:-:S13]  /*0be0*/  FSETP.NEU.AND P2, PT, R14, +INF , PT ;  /* 0x7f8000000e00780b */ /* 0x000fda0003f4d000 */
[----:B------:R-:W-:-:S04]  /*0bf0*/  @!P2 FSETP.GEU.AND P3, PT, R2, RZ, PT ;  /* 0x000000ff0200a20b */ /* 0x000fc80003f6e000 */
[----:B------:R-:W-:-:S09]  /*0c00*/  @!P2 SEL R20, RZ, 0x7f800000, !P3 ;  /* 0x7f800000ff14a807 */ /* 0x000fd20005800000 */
.L_x_3:
[----:B------:R-:W-:Y:S05]  /*0c10*/  BSYNC B0 ;  /* 0x0000000000007941 */ /* 0x000fea0003800000 */
.L_x_2:
[----:B------:R-:W-:Y:S01]  /*0c20*/  ULDC.64 UR4, c[0x0][0x208] ;  /* 0x0000820000047ab9 */ /* 0x000fe20000000a00 */
[----:B------:R-:W-:Y:S01]  /*0c30*/  BSSY B0, `(.L_x_4) ;  /* 0x0000040000007945 */ /* 0x000fe20003800000 */
[----:B------:R-:W-:Y:S01]  /*0c40*/  FSEL R20, R20, 1, P0 ;  /* 0x3f80000014147808 */ /* 0x000fe20000000000 */
[----:B------:R-:W-:Y:S02]  /*0c50*/  FFMA.FTZ R22, R21, -5.3903029534742383927e-15, R22 ;  /* 0xa7c234c515167823 */ /* 0x000fe40000010016 */
[----:B------:R-:W-:Y:S05]  /*0c60*/  @!P1 BRA `(.L_x_5) ;  /* 0x0000000000f09947 */ /* 0x000fea0003800000 */
[----:B------:R-:W-:-:S13]  /*0c70*/  FSETP.NEU.AND P0, PT, R23, +INF , PT ;  /* 0x7f8000001700780b */ /* 0x000fda0003f0d000 */
[----:B------:R-:W-:Y:S01]  /*0c80*/  @!P0 FMUL.FTZ R22, RZ, R18 ;  /* 0x00000012ff168220 */ /* 0x000fe20000410000 */
[----:B------:R-:W-:Y:S01]  /*0c90*/  @!P0 IMAD.MOV.U32 R0, RZ, RZ, RZ ;  /* 0x000000ffff008224 */ /* 0x000fe200078e00ff */
[----:B------:R-:W-:Y:S06]  /*0ca0*/  @!P0 BRA `(.L_x_5) ;  /* 0x0000000000e08947 */ /* 0x000fec0003800000 */
[----:B------:R-:W-:Y:S01]  /*0cb0*/  SHF.R.U32.HI R21, RZ, 0x17, R18 ;  /* 0x00000017ff157819 */ /* 0x000fe20000011612 */
[----:B------:R-:W-:Y:S01]  /*0cc0*/  IMAD.SHL.U32 R14, R18, 0x100, RZ ;  /* 0x00000100120e7824 */ /* 0x000fe200078e00ff */
[----:B------:R-:W-:Y:S01]  /*0cd0*/  HFMA2.MMA R2, -RZ, RZ, 0, 0 ;  /* 0x00000000ff027435 */ /* 0x000fe200000001ff */
[----:B------:R-:W-:Y:S01]  /*0ce0*/  IMAD.MOV.U32 R23, RZ, RZ, RZ ;  /* 0x000000ffff177224 */ /* 0x000fe200078e00ff */
[----:B------:R-:W-:Y:S01]  /*0cf0*/  LOP3.LUT R0, R21, 0xe0, RZ, 0xc0, !PT ;  /* 0x000000e015007812 */ /* 0x000fe200078ec0ff */
[----:B------:R-:W-:Y:S01]  /*0d00*/  IMAD.MOV.U32 R24, RZ, RZ, RZ ;  /* 0x000000ffff187224 */ /* 0x000fe200078e00ff */
[----:B------:R-:W-:Y:S01]  /*0d10*/  LOP3.LUT R25, R14, 0x80000000, RZ, 0xfc, !PT ;  /* 0x800000000e197812 */ /* 0x000fe200078efcff */
[----:B------:R-:W-:Y:S02]  /*0d20*/  ULDC.64 UR6, c[0x4][0x8] ;  /* 0x0100020000067ab9 */ /* 0x000fe40000000a00 */
[----:B------:R-:W-:Y:S01]  /*0d30*/  VIADD R22, R0, 0xffffff80 ;  /* 0xffffff8000167836 */ /* 0x000fe20000000000 */
[----:B------:R-:W-:-:S04]  /*0d40*/  MOV R0, R1 ;  /* 0x0000000100007202 */ /* 0x000fc80000000f00 */
[----:B------:R-:W-:-:S07]  /*0d50*/  SHF.R.U32.HI R22, RZ, 0x5, R22 ;  /* 0x00000005ff167819 */ /* 0x000fce0000011616 */
.L_x_6:
[----:B------:R-:W-:-:S04]  /*0d60*/  IADD3 R14, P0, R23, UR6, RZ ;  /* 0x00000006170e7c10 */ /* 0x000fc8000ff1e0ff */
[----:B------:R-:W-:-:S05]  /*0d70*/  IADD3.X R15, R24, UR7, RZ, P0, !PT ;  /* 0x00000007180f7c10 */ /* 0x000fca00087fe4ff */
[----:B------:R0:W2:Y:S01]  /*0d80*/  LDG.E.CONSTANT R17, desc[UR4][R14.64] ;  /* 0x000000040e117981 */ /* 0x0000a2000c1e9900 */
[----:B------:R-:W-:-:S04]  /*0d90*/  IADD3 R23, P1, R23, 0x4, RZ ;  /* 0x0000000417177810 */ /* 0x000fc80007f3e0ff */
[----:B------:R-:W-:Y:S01]  /*0da0*/  ISETP.NE.U32.AND P0, PT, R23, 0x18, PT ;  /* 0x000000181700780c */ /* 0x000fe20003f05070 */
[----:B------:R-:W-:Y:S02]  /*0db0*/  IMAD.X R24, RZ, RZ, R24, P1 ;  /* 0x000000ffff187224 */ /* 0x000fe400008e0618 */
[----:B0-----:R-:W-:-:S03]  /*0dc0*/  IMAD.MOV.U32 R14, RZ, RZ, R2 ;  /* 0x000000ffff0e7224 */ /* 0x001fc600078e0002 */
[----:B------:R-:W-:Y:S01]  /*0dd0*/  ISETP.NE.AND.EX P0, PT, R24, RZ, PT, P0 ;  /* 0x000000ff1800720c */ /* 0x000fe20003f05300 */
[----:B------:R-:W-:Y:S02]  /*0de0*/  IMAD.MOV.U32 R15, RZ, RZ, RZ ;  /* 0x000000ffff0f7224 */ /* 0x000fe400078e00ff */
[----:B--2---:R-:W-:-:S05]  /*0df0*/  IMAD.WIDE.U32 R16, R25, R17, R14 ;  /* 0x0000001119107225 */ /* 0x004fca00078e000e */
[----:B------:R0:W-:Y:S01]  /*0e00*/  STL [R0], R16 ;  /* 0x0000001000007387 */ /* 0x0001e20000100800 */
[----:B------:R-:W-:Y:S01]  /*0e10*/  MOV R2, R17 ;  /* 0x0000001100027202 */ /* 0x000fe20000000f00 */
[----:B0-----:R-:W-:-:S03]  /*0e20*/  VIADD R0, R0, 0x4 ;  /* 0x0000000400007836 */ /* 0x001fc60000000000 */
[----:B------:R-:W-:Y:S05]  /*0e30*/  @P0 BRA `(.L_x_6) ;  /* 0xfffffffc00c80947 */ /* 0x000fea000383ffff */
[----:B------:R-:W-:Y:S01]  /*0e40*/  LOP3.LUT P0, R23, R21, 0x1f, RZ, 0xc0, !PT ;  /* 0x0000001f15177812 */ /* 0x000fe2000780c0ff */
[----:B------:R-:W-:Y:S01]  /*0e50*/  IMAD R22, R22, -0x4, R1 ;  /* 0xfffffffc16167824 */ /* 0x000fe200078e0201 */
[----:B------:R0:W-:Y:S04]  /*0e60*/  STL [R1+0x18], R2 ;  /* 0x0000180201007387 */ /* 0x0001e80000100800 */
[----:B------:R-:W2:Y:S04]  /*0e70*/  LDL R15, [R22+0x14] ;  /* 0x00001400160f7983 */ /* 0x000ea80000100800 */
[----:B------:R-:W3:Y:S04]  /*0e80*/  LDL R0, [R22+0x18] ;  /* 0x0000180016007983 */ /* 0x000ee80000100800 */
[----:B------:R-:W4:Y:S01]  /*0e90*/  @P0 LDL R17, [R22+0x10] ;  /* 0x0000100016110983 */ /* 0x000f220000100800 */
[----:B------:R-:W-:Y:S01]  /*0ea0*/  @P0 IADD3 R14, -R23, 0x20, RZ ;  /* 0x00000020170e0810 */ /* 0x000fe20007ffe1ff */
[----:B------:R-:W-:Y:S01]  /*0eb0*/  UMOV UR6, 0x54442d19 ;  /* 0x54442d1900067882 */ /* 0x000fe20000000000 */
[----:B------:R-:W-:Y:S01]  /*0ec0*/  UMOV UR7, 0x3bf921fb ;  /* 0x3bf921fb00077882 */ /* 0x000fe20000000000 */
[----:B---3--:R-:W-:-:S02]  /*0ed0*/  @P0 SHF.L.U32 R16, R0, R23, RZ ;  /* 0x0000001700100219 */ /* 0x008fc400000006ff */
[-C--:B----4-:R-:W-:Y:S02]  /*0ee0*/  @P0 SHF.R.U32.HI R21, RZ, R14.reuse, R17 ;  /* 0x0000000eff150219 */ /* 0x090fe40000011611 */
[----:B--2---:R-:W-:Y:S02]  /*0ef0*/  @P0 SHF.R.U32.HI R17, RZ, R14, R15 ;  /* 0x0000000eff110219 */ /* 0x004fe4000001160f */
[----:B------:R-:W-:-:S03]  /*0f00*/  @P0 SHF.L.U32 R14, R15, R23, RZ ;  /* 0x000000170f0e0219 */ /* 0x000fc600000006ff */
[----:B------:R-:W-:Y:S02]  /*0f10*/  @P0 IMAD.IADD R0, R16, 0x1, R17 ;  /* 0x0000000110000824 */ /* 0x000fe400078e0211 */
[----:B------:R-:W-:-:S05]  /*0f20*/  @P0 IMAD.IADD R15, R14, 0x1, R21 ;  /* 0x000000010e0f0824 */ /* 0x000fca00078e0215 */
[C---:B------:R-:W-:Y:S02]  /*0f30*/  SHF.L.W.U32.HI R21, R15.reuse, 0x2, R0 ;  /* 0x000000020f157819 */ /* 0x040fe40000010e00 */
[----:B------:R-:W-:Y:S02]  /*0f40*/  SHF.L.U32 R15, R15, 0x2, RZ ;  /* 0x000000020f0f7819 */ /* 0x000fe400000006ff */
[----:B0-----:R-:W-:-:S04]  /*0f50*/  SHF.R.S32.HI R2, RZ, 0x1f, R21 ;  /* 0x0000001fff027819 */ /* 0x001fc80000011415 */
[C---:B------:R-:W-:Y:S02]  /*0f60*/  LOP3.LUT R14, R2.reuse, R15, RZ, 0x3c, !PT ;  /* 0x0000000f020e7212 */ /* 0x040fe400078e3cff */
[----:B------:R-:W-:-:S06]  /*0f70*/  LOP3.LUT R15, R2, R21, RZ, 0x3c, !PT ;  /* 0x00000015020f7212 */ /* 0x000fcc00078e3cff */
[----:B------:R-:W0:Y:S01]  /*0f80*/  I2F.F64.S64 R14, R14 ;  /* 0x0000000e000e7312 */ /* 0x000e220000301c00 */
[----:B------:R-:W-:Y:S02]  /*0f90*/  ISETP.GE.AND P0, PT, R18, RZ, PT ;  /* 0x000000ff1200720c */ /* 0x000fe40003f06270 */
[----:B------:R-:W-:Y:S01]  /*0fa0*/  SHF.R.U32.HI R0, RZ, 0x1e, R0 ;  /* 0x0000001eff007819 */ /* 0x000fe20000011600 */
[----:B0-----:R-:W-:-:S03]  /*0fb0*/  DMUL R16, R14, UR6 ;  /* 0x000000060e107c28 */ /* 0x001fc60008000000 */
[C---:B------:R-:W-:Y:S02]  /*0fc0*/  LEA.HI R0, R21.reuse, R0, RZ, 0x1 ;  /* 0x0000000015007211 */ /* 0x040fe400078f08ff */
[----:B------:R-:W-:-:S05]  /*0fd0*/  LOP3.LUT R18, R21, R18, RZ, 0x3c, !PT ;  /* 0x0000001215127212 */ /* 0x000fca00078e3cff */
[----:B------:R-:W0:Y:S01]  /*0fe0*/  F2F.F32.F64 R16, R16 ;  /* 0x0000001000107310 */ /* 0x000e220000301000 */
[----:B------:R-:W-:Y:S01]  /*0ff0*/  ISETP.GE.AND P1, PT, R18, RZ, PT ;  /* 0x000000ff1200720c */ /* 0x000fe20003f26270 */
[----:B------:R-:W-:-:S04]  /*1000*/  IMAD.MOV R2, RZ, RZ, -R0 ;  /* 0x000000ffff027224 */ /* 0x000fc800078e0a00 */
[----:B------:R-:W-:Y:S01]  /*1010*/  @!P0 IMAD.MOV.U32 R0, RZ, RZ, R2 ;  /* 0x000000ffff008224 */ /* 0x000fe200078e0002 */
[----:B0-----:R-:W-:-:S07]  /*1020*/  FSEL R22, -R16, R16, !P1 ;  /* 0x0000001010167208 */ /* 0x001fce0004800100 */
.L_x_5:
[----:B------:R-:W-:Y:S05]  /*1030*/  BSYNC B0 ;  /* 0x0000000000007941 */ /* 0x000fea0003800000 */
.L_x_4:
[----:B------:R-:W-:Y:S01]  /*1040*/  FSETP.GT.AND P0, PT, |R20|, 8.50705917302346158658e+37, PT ;  /* 0x7e8000001400780b */ /* 0x000fe20003f04200 */
[----:B------:R-:W-:Y:S01]  /*1050*/  FMUL.FTZ R23, R22, R22 ;  /* 0x0000001616177220 */ /* 0x000fe20000410000 */
[----:B------:R-:W-:Y:S01]  /*1060*/  FSETP.GEU.AND P1, PT, |R20|, 1.175494350822287508e-38, PT ;  /* 0x008000001400780b */ /* 0x000fe20003f2e200 */
[----:B------:R-:W-:Y:S01]  /*1070*/  BSSY B0, `(.L_x_7) ;  /* 0x000005a000007945 */ /* 0x000fe20003800000 */
[----:B------:R-:W-:Y:S02]  /*1080*/  FSEL R15, R19, R6, P0 ;  /* 0x00000006130f7208 */ /* 0x000fe40000000000 */
[----:B------:R-:W-:-:S07]  /*1090*/  LOP3.LUT R2, R0, 0x1, RZ, 0xc0, !PT ;  /* 0x0000000100027812 */ /* 0x000fce00078ec0ff */
[----:B------:R-:W-:Y:S01]  /*10a0*/  @P0 FMUL R20, R20, 0.25 ;  /* 0x3e80000014140820 */ /* 0x000fe20000400000 */
[----:B------:R-:W-:Y:S01]  /*10b0*/  ISETP.NE.U32.AND P0, PT, R2, 0x1, PT ;  /* 0x000000010200780c */ /* 0x000fe20003f05070 */
[----:B------:R-:W-:Y:S01]  /*10c0*/  @!P1 FMUL R15, R15, 16777216 ;  /* 0x4b8000000f0f9820 */ /* 0x000fe20000400000 */
[----:B------:R-:W-:Y:S02]  /*10d0*/  IMAD.MOV.U32 R2, RZ, RZ, -0x46b2bead ;  /* 0xb94d4153ff027424 */ /* 0x000fe400078e00ff */
[----:B------:R-:W-:Y:S01]  /*10e0*/  @!P1 FMUL R20, R20, 16777216 ;  /* 0x4b80000014149820 */ /* 0x000fe20000400000 */
[----:B------:R-:W-:Y:S02]  /*10f0*/  LOP3.LUT P1, RZ, R0, 0x2, RZ, 0xc0, !PT ;  /* 0x0000000200ff7812 */ /* 0x000fe4000782c0ff */
[----:B------:R-:W-:Y:S01]  /*1100*/  FSEL R0, R22, 1, P0 ;  /* 0x3f80000016007808 */ /* 0x000fe20000000000 */
[----:B------:R-:W0:Y:S05]  /*1110*/  MUFU.RCP R18, R20 ;  /* 0x0000001400127308 */ /* 0x000e2a0000001000 */
[----:B------:R-:W-:-:S04]  /*1120*/  @!P0 IMAD.MOV.U32 R14, RZ, RZ, 0x37cbac00 ;  /* 0x37cbac00ff0e8424 */ /* 0x000fc800078e00ff */
[C---:B------:R-:W-:Y:S01]  /*1130*/  @!P0 FFMA.FTZ R2, R23.reuse, R14, -0.0013887860113754868507 ;  /* 0xbab607ed17028423 */ /* 0x040fe2000001000e */
[----:B------:R-:W-:Y:S01]  /*1140*/  IMAD.MOV.U32 R14, RZ, RZ, -0x41d55558 ;  /* 0xbe2aaaa8ff0e7424 */ /* 0x000fe200078e00ff */
[----:B------:R-:W-:Y:S01]  /*1150*/  @!P0 MOV R14, 0xbeffffff ;  /* 0xbeffffff000e8802 */ /* 0x000fe20000000f00 */
[----:B0-----:R-:W-:Y:S01]  /*1160*/  FMUL R18, R18, R15 ;  /* 0x0000000f12127220 */ /* 0x001fe20000400000 */
[----:B------:R-:W-:Y:S01]  /*1170*/  MOV R15, 0x3c0885e4 ;  /* 0x3c0885e4000f7802 */ /* 0x000fe20000000f00 */
[----:B------:R-:W-:Y:S02]  /*1180*/  @!P0 IMAD.MOV.U32 R15, RZ, RZ, 0x3d2aaabb ;  /* 0x3d2aaabbff0f8424 */ /* 0x000fe400078e00ff */
[C---:B------:R-:W-:Y:S01]  /*1190*/  FMUL R21, R18.reuse, 0.63661974668502807617 ;  /* 0x3f22f98312157820 */ /* 0x040fe20000400000 */
[----:B------:R-:W-:Y:S01]  /*11a0*/  FADD.FTZ R16, |R18|, -RZ ;  /* 0x800000ff12107221 */ /* 0x000fe20000010200 */
[----:B------:R-:W-:-:S04]  /*11b0*/  FFMA.FTZ R15, R23, R2, R15 ;  /* 0x00000002170f7223 */ /* 0x000fc8000001000f */
[----:B------:R-:W0:Y:S01]  /*11c0*/  F2I.FTZ.NTZ R21, R21 ;  /* 0x0000001500157305 */ /* 0x000e220000213100 */
[----:B------:R-:W-:Y:S01]  /*11d0*/  FSETP.GE.AND P0, PT, R16, 105615, PT ;  /* 0x47ce47801000780b */ /* 0x000fe20003f06000 */
[C---:B------:R-:W-:Y:S01]  /*11e0*/  FFMA.FTZ R15, R23.reuse, R15, R14 ;  /* 0x0000000f170f7223 */ /* 0x040fe2000001000e */
[----:B------:R-:W-:-:S04]  /*11f0*/  FFMA.FTZ R23, R23, R0, RZ ;  /* 0x0000000017177223 */ /* 0x000fc800000100ff */
[----:B------:R-:W-:-:S04]  /*1200*/  FFMA.FTZ R0, R23, R15, R0 ;  /* 0x0000000f17007223 */ /* 0x000fc80000010000 */
[----:B------:R-:W-:Y:S01]  /*1210*/  @P1 FFMA.FTZ R0, R0, -1, RZ ;  /* 0xbf80000000001823 */ /* 0x000fe200000100ff */
[----:B0-----:R-:W-:-:S05]  /*1220*/  I2FP.F32.S32 R17, R21 ;  /* 0x0000001500117245 */ /* 0x001fca0000201400 */
[----:B------:R-:W-:-:S04]  /*1230*/  FFMA.FTZ R2, R17, -1.5707962512969970703, R18 ;  /* 0xbfc90fda11027823 */ /* 0x000fc80000010012 */
[----:B------:R-:W-:-:S04]  /*1240*/  FFMA.FTZ R2, R17, -7.5497894158615963534e-08, R2 ;  /* 0xb3a2216811027823 */ /* 0x000fc80000010002 */
[----:B------:R-:W-:Y:S01]  /*1250*/  FFMA.FTZ R14, R17, -5.3903029534742383927e-15, R2 ;  /* 0xa7c234c5110e7823 */ /* 0x000fe20000010002 */
[----:B------:R-:W-:Y:S06]  /*1260*/  @!P0 BRA `(.L_x_8) ;  /* 0x0000000000e88947 */ /* 0x000fec0003800000 */
[----:B------:R-:W-:-:S13]  /*1270*/  FSETP.NEU.AND P0, PT, R16, +INF , PT ;  /* 0x7f8000001000780b */ /* 0x000fda0003f0d000 */
[----:B------:R-:W-:Y:S01]  /*1280*/  @!P0 FMUL.FTZ R14, RZ, R18 ;  /* 0x00000012ff0e8220 */ /* 0x000fe20000410000 */
[----:B------:R-:W-:Y:S01]  /*1290*/  @!P0 IMAD.MOV.U32 R21, RZ, RZ, RZ ;  /* 0x000000ffff158224 */ /* 0x000fe200078e00ff */
[----:B------:R-:W-:Y:S06]  /*12a0*/  @!P0 BRA `(.L_x_8) ;  /* 0x0000000000d88947 */ /* 0x000fec0003800000 */
[----:B------:R-:W-:Y:S01]  /*12b0*/  SHF.R.U32.HI R21, RZ, 0x17, R18 ;  /* 0x00000017ff157819 */ /* 0x000fe20000011612 */
[----:B------:R-:W-:Y:S01]  /*12c0*/  IMAD.SHL.U32 R14, R18, 0x100, RZ ;  /* 0x00000100120e7824 */ /* 0x000fe200078e00ff */
[----:B------:R-:W-:Y:S01]  /*12d0*/  CS2R R22, SRZ ;  /* 0x0000000000167805 */ /* 0x000fe2000001ff00 */
[----:B------:R-:W-:Y:S01]  /*12e0*/  IMAD.MOV.U32 R17, RZ, RZ, RZ ;  /* 0x000000ffff117224 */ /* 0x000fe200078e00ff */
[----:B------:R-:W-:Y:S01]  /*12f0*/  LOP3.LUT R2, R21, 0xe0, RZ, 0xc0, !PT ;  /* 0x000000e015027812 */ /* 0x000fe200078ec0ff */
[----:B------:R-:W-:Y:S01]  /*1300*/  ULDC.64 UR6, c[0x4][0x8] ;  /* 0x0100020000067ab9 */ /* 0x000fe20000000a00 */
[----:B------:R-:W-:Y:S02]  /*1310*/  LOP3.LUT R24, R14, 0x80000000, RZ, 0xfc, !PT ;  /* 0x800000000e187812 */ /* 0x000fe400078efcff */
[----:B------:R-:W-:Y:S01]  /*1320*/  IADD3 R20, R2, -0x80, RZ ;  /* 0xffffff8002147810 */ /* 0x000fe20007ffe0ff */
[----:B------:R-:W-:-:S03]  /*1330*/  IMAD.MOV.U32 R2, RZ, RZ, R1 ;  /* 0x000000ffff027224 */ /* 0x000fc600078e0001 */
[----:B------:R-:W-:-:S07]  /*1340*/  SHF.R.U32.HI R20, RZ, 0x5, R20 ;  /* 0x00000005ff147819 */ /* 0x000fce0000011614 */
.L_x_9:
[----:B------:R-:W-:-:S04]  /*1350*/  IADD3 R14, P0, R22, UR6, RZ ;  /* 0x00000006160e7c10 */ /* 0x000fc8000ff1e0ff */
[----:B------:R-:W-:-:S05]  /*1360*/  IADD3.X R15, R23, UR7, RZ, P0, !PT ;  /* 0x00000007170f7c10 */ /* 0x000fca00087fe4ff */
[----:B------:R0:W2:Y:S01]  /*1370*/  LDG.E.CONSTANT R25, desc[UR4][R14.64] ;  /* 0x000000040e197981 */ /* 0x0000a2000c1e9900 */
[----:B------:R-:W-:-:S04]  /*1380*/  IADD3 R22, P1, R22, 0x4, RZ ;  /* 0x0000000416167810 */ /* 0x000fc80007f3e0ff */
[----:B------:R-:W-:Y:S02]  /*1390*/  ISETP.NE.U32.AND P0, PT, R22, 0x18, PT ;  /* 0x000000181600780c */ /* 0x000fe40003f05070 */
[----:B------:R-:W-:Y:S01]  /*13a0*/  IADD3.X R23, RZ, R23, RZ, P1, !PT ;  /* 0x00000017ff177210 */ /* 0x000fe20000ffe4ff */
[----:B0-----:R-:W-:-:S03]  /*13b0*/  IMAD.MOV.U32 R14, RZ, RZ, R17 ;  /* 0x000000ffff0e7224 */ /* 0x001fc600078e0011 */
[----:B------:R-:W-:Y:S01]  /*13c0*/  ISETP.NE.AND.EX P0, PT, R23, RZ, PT, P0 ;  /* 0x000000ff1700720c */ /* 0x000fe20003f05300 */
[----:B------:R-:W-:Y:S02]  /*13d0*/  IMAD.MOV.U32 R15, RZ, RZ, RZ ;  /* 0x000000ffff0f7224 */ /* 0x000fe400078e00ff */
[----:B--2---:R-:W-:-:S05]  /*13e0*/  IMAD.WIDE.U32 R16, R24, R25, R14 ;  /* 0x0000001918107225 */ /* 0x004fca00078e000e */
[----:B------:R0:W-:Y:S02]  /*13f0*/  STL [R2], R16 ;  /* 0x0000001002007387 */ /* 0x0001e40000100800 */
        /* <DEDUP_REMOVED lines=19> */
[----:B------:R-:W-:-:S04]  /*1530*/  SHF.R.S32.HI R16, RZ, 0x1f, R21 ;  /* 0x0000001fff107819 */ /* 0x000fc80000011415 */
[C---:B------:R-:W-:Y:S02]  /*1540*/  LOP3.LUT R14, R16.reuse, R15, RZ, 0x3c, !PT ;  /* 0x0000000f100e7212 */ /* 0x040fe400078e3cff */
[----:B------:R-:W-:-:S06]  /*1550*/  LOP3.LUT R15, R16, R21, RZ, 0x3c, !PT ;  /* 0x00000015100f7212 */ /* 0x000fcc00078e3cff */
[----:B------:R-:W0:Y:S01]  /*1560*/  I2F.F64.S64 R14, R14 ;  /* 0x0000000e000e7312 */ /* 0x000e220000301c00 */
[----:B------:R-:W-:Y:S02]  /*1570*/  ISETP.GE.AND P0, PT, R18, RZ, PT ;  /* 0x000000ff1200720c */ /* 0x000fe40003f06270 */
[----:B------:R-:W-:Y:S01]  /*1580*/  SHF.R.U32.HI R2, RZ, 0x1e, R2 ;  /* 0x0000001eff027819 */ /* 0x000fe20000011602 */
[----:B0-----:R-:W-:Y:S01]  /*1590*/  DMUL R16, R14, UR6 ;  /* 0x000000060e107c28 */ /* 0x001fe20008000000 */
[C---:B------:R-:W-:Y:S02]  /*15a0*/  LOP3.LUT R18, R21.reuse, R18, RZ, 0x3c, !PT ;  /* 0x0000001215127212 */ /* 0x040fe400078e3cff */
[----:B------:R-:W-:-:S07]  /*15b0*/  LEA.HI R21, R21, R2, RZ, 0x1 ;  /* 0x0000000215157211 */ /* 0x000fce00078f08ff */
[----:B------:R-:W0:Y:S01]  /*15c0*/  F2F.F32.F64 R16, R16 ;  /* 0x0000001000107310 */ /* 0x000e220000301000 */
[----:B------:R-:W-:Y:S01]  /*15d0*/  ISETP.GE.AND P1, PT, R18, RZ, PT ;  /* 0x000000ff1200720c */ /* 0x000fe20003f26270 */
[----:B------:R-:W-:-:S04]  /*15e0*/  IMAD.MOV R2, RZ, RZ, -R21 ;  /* 0x000000ffff027224 */ /* 0x000fc800078e0a15 */
[----:B------:R-:W-:Y:S01]  /*15f0*/  @!P0 IMAD.MOV.U32 R21, RZ, RZ, R2 ;  /* 0x000000ffff158224 */ /* 0x000fe200078e0002 */
[----:B0-----:R-:W-:-:S07]  /*1600*/  FSEL R14, -R16, R16, !P1 ;  /* 0x00000010100e7208 */ /* 0x001fce0004800100 */
.L_x_8:
[----:B------:R-:W-:Y:S05]  /*1610*/  BSYNC B0 ;  /* 0x0000000000007941 */ /* 0x000fea0003800000 */
.L_x_7:
[----:B------:R-:W-:Y:S01]  /*1620*/  VIADD R3, R3, 0x1 ;  /* 0x0000000103037836 */ /* 0x000fe20000000000 */
[----:B------:R-:W-:Y:S01]  /*1630*/  IADD3 R5, R5, 0x1, RZ ;  /* 0x0000000105057810 */ /* 0x000fe20007ffe0ff */
[----:B------:R-:W-:Y:S03]  /*1640*/  BSSY B0, `(.L_x_10) ;  /* 0x0000050000007945 */ /* 0x000fe60003800000 */
[----:B------:R-:W-:Y:S02]  /*1650*/  I2FP.F32.S32 R3, R3 ;  /* 0x0000000300037245 */ /* 0x000fe40000201400 */
[----:B------:R-:W-:-:S03]  /*1660*/  I2FP.F32.S32 R5, R5 ;  /* 0x0000000500057245 */ /* 0x000fc60000201400 */
[----:B------:R-:W-:-:S06]  /*1670*/  FMUL R17, R3, 0.5 ;  /* 0x3f00000003117820 */ /* 0x000fcc0000400000 */
[----:B------:R-:W0:Y:S02]  /*1680*/  FRND.FTZ.FLOOR R17, R17 ;  /* 0x0000001100117307 */ /* 0x000e240000215000 */
[----:B0-----:R-:W-:-:S04]  /*1690*/  FADD R3, R17, R17 ;  /* 0x0000001111037221 */ /* 0x001fc80000000000 */
[----:B------:R-:W-:-:S04]  /*16a0*/  FMUL R3, R3, 0.015625 ;  /* 0x3c80000003037820 */ /* 0x000fc80000400000 */
[C---:B------:R-:W-:Y:S01]  /*16b0*/  FADD.FTZ R15, |R3|.reuse, -RZ ;  /* 0x800000ff030f7221 */ /* 0x040fe20000010200 */
[----:B------:R-:W-:-:S04]  /*16c0*/  FMUL R2, R3, 0.0001220703125 ;  /* 0x3900000003027820 */ /* 0x000fc80000400000 */
[----:B------:R-:W-:-:S04]  /*16d0*/  FSETP.GT.AND P0, PT, R15, 9.99999979021476795361e+33, PT ;  /* 0x77f684df0f00780b */ /* 0x000fc80003f04000 */
[----:B------:R-:W-:-:S05]  /*16e0*/  FSEL R2, R2, R3, P0 ;  /* 0x0000000302027208 */ /* 0x000fca0000000000 */
[----:B------:R-:W-:-:S04]  /*16f0*/  FMUL.FTZ R16, R11, R2 ;  /* 0x000000020b107220 */ /* 0x000fc80000410000 */
[----:B------:R-:W-:-:S04]  /*1700*/  FFMA.FTZ R23, R11, R2, -R16 ;  /* 0x000000020b177223 */ /* 0x000fc80000010810 */
[----:B------:R-:W-:-:S04]  /*1710*/  FFMA.FTZ R2, R12, R2, R23 ;  /* 0x000000020c027223 */ /* 0x000fc80000010017 */
[----:B------:R-:W-:Y:S01]  /*1720*/  FFMA.FTZ R23, RZ, R11, R2 ;  /* 0x0000000bff177223 */ /* 0x000fe20000010002 */
[----:B------:R-:W-:-:S03]  /*1730*/  FMUL R2, R5, 0.5 ;  /* 0x3f00000005027820 */ /* 0x000fc60000400000 */
[----:B------:R-:W-:-:S03]  /*1740*/  FADD.FTZ R25, R16, R23 ;  /* 0x0000001710197221 */ /* 0x000fc60000010000 */
[----:B------:R-:W0:Y:S02]  /*1750*/  FRND.FTZ.FLOOR R2, R2 ;  /* 0x0000000200027307 */ /* 0x000e240000215000 */
[----:B------:R-:W-:-:S04]  /*1760*/  ISETP.NE.AND P0, PT, R25, 0x42b17218, PT ;  /* 0x42b172181900780c */ /* 0x000fc80003f05270 */
[----:B------:R-:W-:-:S05]  /*1770*/  FSEL R27, R25, 88.72283172607421875, P0 ;  /* 0x42b17217191b7808 */ /* 0x000fca0000000000 */
[----:B------:R-:W-:Y:S01]  /*1780*/  FMUL.FTZ R18, R27, 1.4426950216293334961 ;  /* 0x3fb8aa3b1b127820 */ /* 0x000fe20000410000 */
[----:B0-----:R-:W-:-:S05]  /*1790*/  FADD R17, R2, R2 ;  /* 0x0000000202117221 */ /* 0x001fca0000000000 */
[----:B------:R-:W0:Y:S01]  /*17a0*/  FRND.TRUNC R18, R18 ;  /* 0x0000001200127307 */ /* 0x000e22000020d000 */
[----:B------:R-:W-:-:S04]  /*17b0*/  FMUL R17, R17, 0.015625 ;  /* 0x3c80000011117820 */ /* 0x000fc80000400000 */
[C---:B------:R-:W-:Y:S01]  /*17c0*/  FADD.FTZ R5, |R17|.reuse, -RZ ;  /* 0x800000ff11057221 */ /* 0x040fe20000010200 */
[----:B------:R-:W-:-:S04]  /*17d0*/  FMUL R22, R17, 0.0001220703125 ;  /* 0x3900000011167820 */ /* 0x000fc80000400000 */
[----:B------:R-:W-:Y:S01]  /*17e0*/  FSETP.GT.AND P1, PT, R5, 9.99999979021476795361e+33, PT ;  /* 0x77f684df0500780b */ /* 0x000fe20003f24000 */
[----:B0-----:R-:W-:Y:S01]  /*17f0*/  FADD.FTZ R20, |R18|, -RZ ;  /* 0x800000ff12147221 */ /* 0x001fe20000010200 */
[----:B------:R-:W-:Y:S02]  /*1800*/  LOP3.LUT R29, R13, 0x80000000, R18, 0xb8, !PT ;  /* 0x800000000d1d7812 */ /* 0x000fe400078eb812 */
[----:B------:R-:W-:Y:S02]  /*1810*/  FSEL R22, R22, R17, P1 ;  /* 0x0000001116167208 */ /* 0x000fe40000800000 */
[----:B------:R-:W-:-:S04]  /*1820*/  FSETP.GT.AND P0, PT, R20, 126, PT ;  /* 0x42fc00001400780b */ /* 0x000fc80003f04000 */
[----:B------:R-:W-:Y:S01]  /*1830*/  FSEL R20, R29, R18, P0 ;  /* 0x000000121d147208 */ /* 0x000fe20000000000 */
[----:B------:R-:W-:-:S04]  /*1840*/  FMUL.FTZ R18, R11, R22 ;  /* 0x000000160b127220 */ /* 0x000fc80000410000 */
[----:B------:R-:W-:Y:S01]  /*1850*/  FFMA.FTZ R27, R20, -0.69314718246459960938, R27 ;  /* 0xbf317218141b7823 */ /* 0x000fe2000001001b */
[----:B------:R-:W-:-:S03]  /*1860*/  FFMA.FTZ R29, R11, R22, -R18 ;  /* 0x000000160b1d7223 */ /* 0x000fc60000010812 */
[----:B------:R-:W-:Y:S01]  /*1870*/  FFMA.FTZ R27, R20, 1.9046542121259335545e-09, R27 ;  /* 0x3102e308141b7823 */ /* 0x000fe2000001001b */
[----:B------:R-:W-:Y:S01]  /*1880*/  FFMA.FTZ R2, R12, R22, R29 ;  /* 0x000000160c027223 */ /* 0x000fe2000001001d */
[----:B------:R-:W-:Y:S02]  /*1890*/  FADD R20, R20, 12583039 ;  /* 0x4b40007f14147421 */ /* 0x000fe40000000000 */
[----:B------:R-:W-:Y:S01]  /*18a0*/  FMUL R22, R27, 1.4426950216293334961 ;  /* 0x3fb8aa3b1b167820 */ /* 0x000fe20000400000 */
[----:B------:R-:W-:Y:S01]  /*18b0*/  FFMA.FTZ R27, RZ, R11, R2 ;  /* 0x0000000bff1b7223 */ /* 0x000fe20000010002 */
[----:B------:R-:W-:-:S03]  /*18c0*/  IMAD.SHL.U32 R2, R20, 0x800000, RZ ;  /* 0x0080000014027824 */ /* 0x000fc600078e00ff */
[----:B------:R-:W-:Y:S01]  /*18d0*/  FADD.FTZ R29, R18, R27 ;  /* 0x0000001b121d7221 */ /* 0x000fe20000010000 */
[----:B------:R-:W0:Y:S04]  /*18e0*/  MUFU.EX2 R22, R22 ;  /* 0x0000001600167308 */ /* 0x000e280000000800 */
[----:B------:R-:W-:-:S04]  /*18f0*/  ISETP.NE.AND P0, PT, R29, 0x42b17218, PT ;  /* 0x42b172181d00780c */ /* 0x000fc80003f05270 */
[----:B------:R-:W-:-:S05]  /*1900*/  FSEL R20, R29, 88.72283172607421875, P0 ;  /* 0x42b172171d147808 */ /* 0x000fca0000000000 */
[----:B------:R-:W-:Y:S01]  /*1910*/  FMUL.FTZ R24, R20, 1.4426950216293334961 ;  /* 0x3fb8aa3b14187820 */ /* 0x000fe20000410000 */
[----:B0-----:R-:W-:-:S05]  /*1920*/  FMUL R2, R2, R22 ;  /* 0x0000001602027220 */ /* 0x001fca0000400000 */
[----:B------:R-:W0:Y:S01]  /*1930*/  FRND.TRUNC R24, R24 ;  /* 0x0000001800187307 */ /* 0x000e22000020d000 */
[----:B------:R-:W-:-:S04]  /*1940*/  FSETP.NEU.AND P1, PT, R2, +INF , PT ;  /* 0x7f8000000200780b */ /* 0x000fc80003f2d000 */
[----:B------:R-:W-:-:S09]  /*1950*/  ISETP.NE.OR P5, PT, R25, 0x42b17218, !P1 ;  /* 0x42b172181900780c */ /* 0x000fd20004fa5670 */
[----:B------:R-:W-:Y:S01]  /*1960*/  @P1 FADD.FTZ R16, R16, -R25 ;  /* 0x8000001910101221 */ /* 0x000fe20000010000 */
[----:B0-----:R-:W-:Y:S01]  /*1970*/  FADD.FTZ R26, |R24|, -RZ ;  /* 0x800000ff181a7221 */ /* 0x001fe20000010200 */
[----:B------:R-:W-:Y:S02]  /*1980*/  LOP3.LUT R22, R13, 0x80000000, R24, 0xb8, !PT ;  /* 0x800000000d167812 */ /* 0x000fe400078eb818 */
[----:B------:R-:W-:Y:S01]  /*1990*/  @P1 FADD.FTZ R23, R23, R16 ;  /* 0x0000001017171221 */ /* 0x000fe20000010000 */
[----:B------:R-:W-:Y:S01]  /*19a0*/  IMAD.MOV.U32 R16, RZ, RZ, 0x7f800000 ;  /* 0x7f800000ff107424 */ /* 0x000fe200078e00ff */
[----:B------:R-:W-:Y:S02]  /*19b0*/  FSETP.GT.AND P0, PT, R26, 126, PT ;  /* 0x42fc00001a00780b */ /* 0x000fe40003f04000 */
[----:B------:R-:W-:Y:S02]  /*19c0*/  @!P5 FADD R23, R23, 7.62939453125e-06 ;  /* 0x370000001717d421 */ /* 0x000fe40000000000 */
[----:B------:R-:W-:-:S02]  /*19d0*/  FSEL R22, R22, R24, P0 ;  /* 0x0000001816167208 */ /* 0x000fc40000000000 */
[----:B------:R-:W-:Y:S01]  /*19e0*/  FSETP.NEU.AND P0, PT, R3, RZ, PT ;  /* 0x000000ff0300720b */ /* 0x000fe20003f0d000 */
[----:B------:R-:W-:Y:S02]  /*19f0*/  @P1 FFMA.FTZ R16, R2, R23, R2 ;  /* 0x0000001702101223 */ /* 0x000fe40000010002 */
[----:B------:R-:W-:-:S04]  /*1a00*/  FFMA.FTZ R20, R22, -0.69314718246459960938, R20 ;  /* 0xbf31721816147823 */ /* 0x000fc80000010014 */
[C---:B------:R-:W-:Y:S01]  /*1a10*/  FFMA.FTZ R20, R22.reuse, 1.9046542121259335545e-09, R20 ;  /* 0x3102e30816147823 */ /* 0x040fe20000010014 */
[----:B------:R-:W-:-:S03]  /*1a20*/  FADD R22, R22, 12583039 ;  /* 0x4b40007f16167421 */ /* 0x000fc60000000000 */
[----:B------:R-:W-:Y:S01]  /*1a30*/  FMUL R26, R20, 1.4426950216293334961 ;  /* 0x3fb8aa3b141a7820 */ /* 0x000fe20000400000 */
[----:B------:R-:W-:Y:S02]  /*1a40*/  IMAD.SHL.U32 R20, R22, 0x800000, RZ ;  /* 0x0080000016147824 */ /* 0x000fe400078e00ff */
[----:B------:R-:W-:-:S03]  /*1a50*/  FADD R22, R15, 10000 ;  /* 0x461c40000f167421 */ /* 0x000fc60000000000 */
[----:B------:R-:W0:Y:S02]  /*1a60*/  MUFU.EX2 R26, R26 ;  /* 0x0000001a001a7308 */ /* 0x000e240000000800 */
[----:B------:R-:W-:Y:S01]  /*1a70*/  ISETP.GE.AND P4, PT, R22, 0x7f800000, PT ;  /* 0x7f8000001600780c */ /* 0x000fe20003f86270 */
[----:B------:R-:W-:Y:S01]  /*1a80*/  FADD R22, R5, 10000 ;  /* 0x461c400005167421 */ /* 0x000fe20000000000 */
[----:B0-----:R-:W-:-:S05]  /*1a90*/  FMUL R20, R20, R26 ;  /* 0x0000001a14147220 */ /* 0x001fca0000400000 */
[----:B------:R-:W-:-:S04]  /*1aa0*/  FSETP.NEU.AND P3, PT, R20, +INF , PT ;  /* 0x7f8000001400780b */ /* 0x000fc80003f6d000 */
[----:B------:R-:W-:-:S09]  /*1ab0*/  ISETP.NE.OR P2, PT, R29, 0x42b17218, !P3 ;  /* 0x42b172181d00780c */ /* 0x000fd20005f45670 */
[----:B------:R-:W-:Y:S01]  /*1ac0*/  @P3 FADD.FTZ R18, R18, -R29 ;  /* 0x8000001d12123221 */ /* 0x000fe20000010000 */
[----:B------:R-:W-:Y:S06]  /*1ad0*/  @!P4 BRA `(.L_x_11) ;  /* 0x000000000018c947 */ /* 0x000fec0003800000 */
[----:B------:R-:W-:-:S13]  /*1ae0*/  FSETP.NAN.FTZ.AND P1, PT, |R3|, |R3|, PT ;  /* 0x400000030300720b */ /* 0x000fda0003f38200 */
[----:B------:R-:W-:Y:S01]  /*1af0*/  @P1 FADD R16, R3, 10000 ;  /* 0x461c400003101421 */ /* 0x000fe20000000000 */
[----:B------:R-:W-:Y:S06]  /*1b00*/  @P1 BRA `(.L_x_11) ;  /* 0x00000000000c1947 */ /* 0x000fec0003800000 */
[----:B------:R-:W-:-:S13]  /*1b10*/  FSETP.NEU.AND P1, PT, R15, +INF , PT ;  /* 0x7f8000000f00780b */ /* 0x000fda0003f2d000 */
[----:B------:R-:W-:-:S04]  /*1b20*/  @!P1 FSETP.GEU.AND P4, PT, R3, RZ, PT ;  /* 0x000000ff0300920b */ /* 0x000fc80003f8e000 */
[----:B------:R-:W-:-:S09]  /*1b30*/  @!P1 SEL R16, RZ, 0x7f800000, !P4 ;  /* 0x7f800000ff109807 */ /* 0x000fd20006000000 */
.L_x_11:
[----:B------:R-:W-:Y:S05]  /*1b40*/  BSYNC B0 ;  /* 0x0000000000007941 */ /* 0x000fea0003800000 */
.L_x_10:
[----:B------:R-:W-:Y:S01]  /*1b50*/  ISETP.GE.AND P5, PT, R22, 0x7f800000, PT ;  /* 0x7f8000001600780c */ /* 0x000fe20003fa6270 */
[----:B------:R-:W-:Y:S01]  /*1b60*/  @P3 FADD.FTZ R27, R27, R18 ;  /* 0x000000121b1b3221 */ /* 0x000fe20000010000 */
[----:B------:R-:W-:Y:S01]  /*1b70*/  FSEL R16, R16, 1, P0 ;  /* 0x3f80000010107808 */ /* 0x000fe20000000000 */
[----:B------:R-:W-:Y:S01]  /*1b80*/  BSSY B0, `(.L_x_12) ;  /* 0x000000f000007945 */ /* 0x000fe20003800000 */
[----:B------:R-:W-:Y:S01]  /*1b90*/  MOV R2, 0x7f800000 ;  /* 0x7f80000000027802 */ /* 0x000fe20000000f00 */
[----:B------:R-:W-:Y:S01]  /*1ba0*/  @!P2 FADD R27, R27, 7.62939453125e-06 ;  /* 0x370000001b1ba421 */ /* 0x000fe20000000000 */
[----:B------:R-:W-:Y:S02]  /*1bb0*/  FSETP.NEU.AND P4, PT, R17, RZ, PT ;  /* 0x000000ff1100720b */ /* 0x000fe40003f8d000 */
[----:B------:R-:W-:Y:S01]  /*1bc0*/  FSETP.GEU.AND P0, PT, |R16|, 1.175494350822287508e-38, PT ;  /* 0x008000001000780b */ /* 0x000fe20003f0e200 */
[----:B------:R-:W-:Y:S01]  /*1bd0*/  @P3 FFMA.FTZ R2, R20, R27, R20 ;  /* 0x0000001b14023223 */ /* 0x000fe20000010014 */
[----:B------:R-:W-:-:S02]  /*1be0*/  FSETP.GT.AND P1, PT, |R16|, 8.50705917302346158658e+37, PT ;  /* 0x7e8000001000780b */ /* 0x000fc40003f24200 */
[----:B------:R-:W-:Y:S01]  /*1bf0*/  LOP3.LUT R3, R21, 0x1, RZ, 0xc0, !PT ;  /* 0x0000000115037812 */ /* 0x000fe200078ec0ff */
[----:B------:R-:W-:Y:S10]  /*1c00*/  @!P5 BRA `(.L_x_13) ;  /* 0x000000000018d947 */ /* 0x000ff40003800000 */
[----:B------:R-:W-:-:S13]  /*1c10*/  FSETP.NAN.FTZ.AND P2, PT, |R17|, |R17|, PT ;  /* 0x400000111100720b */ /* 0x000fda0003f58200 */
[----:B------:R-:W-:Y:S01]  /*1c20*/  @P2 FADD R2, R17, 10000 ;  /* 0x461c400011022421 */ /* 0x000fe20000000000 */
[----:B------:R-:W-:Y:S06]  /*1c30*/  @P2 BRA `(.L_x_13) ;  /* 0x00000000000c2947 */ /* 0x000fec0003800000 */
[----:B------:R-:W-:-:S13]  /*1c40*/  FSETP.NEU.AND P2, PT, R5, +INF , PT ;  /* 0x7f8000000500780b */ /* 0x000fda0003f4d000 */
[----:B------:R-:W-:-:S04]  /*1c50*/  @!P2 FSETP.GEU.AND P3, PT, R17, RZ, PT ;  /* 0x000000ff1100a20b */ /* 0x000fc80003f6e000 */
[----:B------:R-:W-:-:S09]  /*1c60*/  @!P2 SEL R2, RZ, 0x7f800000, !P3 ;  /* 0x7f800000ff02a807 */ /* 0x000fd20005800000 */
.L_x_13:
[----:B------:R-:W-:Y:S05]  /*1c70*/  BSYNC B0 ;  /* 0x0000000000007941 */ /* 0x000fea0003800000 */
.L_x_12:
[----:B------:R-:W-:Y:S01]  /*1c80*/  @P1 FMUL R16, R16, 0.25 ;  /* 0x3e80000010101820 */ /* 0x000fe20000400000 */
[----:B------:R-:W-:Y:S01]  /*1c90*/  ISETP.NE.U32.AND P5, PT, R3, 0x1, PT ;  /* 0x000000010300780c */ /* 0x000fe20003fa5070 */
[----:B------:R-:W-:Y:S01]  /*1ca0*/  FMUL.FTZ R18, R14, R14 ;  /* 0x0000000e0e127220 */ /* 0x000fe20000410000 */
[----:B------:R-:W-:Y:S01]  /*1cb0*/  FSEL R15, R2, 1, P4 ;  /* 0x3f800000020f7808 */ /* 0x000fe20002000000 */
[----:B------:R-:W-:Y:S01]  /*1cc0*/  @!P0 FMUL R16, R16, 16777216 ;  /* 0x4b80000010108820 */ /* 0x000fe20000400000 */
[----:B------:R-:W-:Y:S01]  /*1cd0*/  FSEL R17, R19, R6, P1 ;  /* 0x0000000613117208 */ /* 0x000fe20000800000 */
[----:B------:R-:W-:Y:S01]  /*1ce0*/  IMAD.MOV.U32 R3, RZ, RZ, 0x3c0885e4 ;  /* 0x3c0885e4ff037424 */ /* 0x000fe200078e00ff */
[C---:B------:R-:W-:Y:S01]  /*1cf0*/  FSETP.GT.AND P4, PT, |R15|.reuse, 8.50705917302346158658e+37, PT ;  /* 0x7e8000000f00780b */ /* 0x040fe20003f84200 */
[----:B------:R-:W-:Y:S01]  /*1d00*/  IMAD.MOV.U32 R2, RZ, RZ, -0x46b2bead ;  /* 0xb94d4153ff027424 */ /* 0x000fe200078e00ff */
[----:B------:R-:W-:Y:S01]  /*1d10*/  FSETP.GEU.AND P2, PT, |R15|, 1.175494350822287508e-38, PT ;  /* 0x008000000f00780b */ /* 0x000fe20003f4e200 */
[----:B------:R-:W0:Y:S01]  /*1d20*/  MUFU.RCP R16, R16 ;  /* 0x0000001000107308 */ /* 0x000e220000001000 */
[----:B------:R-:W-:Y:S01]  /*1d30*/  @!P0 FMUL R17, R17, 16777216 ;  /* 0x4b80000011118820 */ /* 0x000fe20000400000 */
[----:B------:R-:W-:Y:S01]  /*1d40*/  LOP3.LUT P3, RZ, R21, 0x2, RZ, 0xc0, !PT ;  /* 0x0000000215ff7812 */ /* 0x000fe2000786c0ff */
[----:B------:R-:W-:Y:S01]  /*1d50*/  BSSY B0, `(.L_x_14) ;  /* 0x000002d000007945 */ /* 0x000fe20003800000 */
[----:B------:R-:W-:Y:S01]  /*1d60*/  @!P5 IMAD.MOV.U32 R5, RZ, RZ, 0x37cbac00 ;  /* 0x37cbac00ff05d424 */ /* 0x000fe200078e00ff */
[----:B------:R-:W-:-:S02]  /*1d70*/  @!P5 MOV R3, 0x3d2aaabb ;  /* 0x3d2aaabb0003d802 */ /* 0x000fc40000000f00 */
[----:B------:R-:W-:Y:S01]  /*1d80*/  FSEL R6, R19, R6, P4 ;  /* 0x0000000613067208 */ /* 0x000fe20002000000 */
[----:B------:R-:W-:Y:S01]  /*1d90*/  @!P5 FFMA.FTZ R2, R18, R5, -0.0013887860113754868507 ;  /* 0xbab607ed1202d423 */ /* 0x000fe20000010005 */
[----:B------:R-:W-:Y:S02]  /*1da0*/  IMAD.MOV.U32 R5, RZ, RZ, -0x41d55558 ;  /* 0xbe2aaaa8ff057424 */ /* 0x000fe400078e00ff */
[----:B------:R-:W-:Y:S01]  /*1db0*/  @P4 FMUL R15, R15, 0.25 ;  /* 0x3e8000000f0f4820 */ /* 0x000fe20000400000 */
[----:B------:R-:W-:Y:S02]  /*1dc0*/  @!P5 IMAD.MOV.U32 R5, RZ, RZ, -0x41000001 ;  /* 0xbeffffffff05d424 */ /* 0x000fe400078e00ff */
[----:B------:R-:W-:Y:S01]  /*1dd0*/  @!P2 FMUL R6, R6, 16777216 ;  /* 0x4b8000000606a820 */ /* 0x000fe20000400000 */
[----:B------:R-:W-:Y:S01]  /*1de0*/  @!P2 FMUL R15, R15, 16777216 ;  /* 0x4b8000000f0fa820 */ /* 0x000fe20000400000 */
[----:B0-----:R-:W-:Y:S01]  /*1df0*/  FMUL R20, R16, R17 ;  /* 0x0000001110147220 */ /* 0x001fe20000400000 */
[----:B------:R-:W-:Y:S01]  /*1e00*/  FFMA.FTZ R16, R18, R2, R3 ;  /* 0x0000000212107223 */ /* 0x000fe20000010003 */
[----:B------:R-:W-:-:S02]  /*1e10*/  FSEL R2, R14, 1, P5 ;  /* 0x3f8000000e027808 */ /* 0x000fc40002800000 */
[----:B------:R-:W-:Y:S01]  /*1e20*/  FADD.FTZ R3, |R20|, -RZ ;  /* 0x800000ff14037221 */ /* 0x000fe20000010200 */
[----:B------:R-:W0:Y:S01]  /*1e30*/  MUFU.RCP R15, R15 ;  /* 0x0000000f000f7308 */ /* 0x000e220000001000 */
[C---:B------:R-:W-:Y:S01]  /*1e40*/  FFMA.FTZ R5, R18.reuse, R16, R5 ;  /* 0x0000001012057223 */ /* 0x040fe20000010005 */
[----:B------:R-:W-:Y:S02]  /*1e50*/  FFMA.FTZ R17, R18, R2, RZ ;  /* 0x0000000212117223 */ /* 0x000fe400000100ff */
[----:B------:R-:W-:Y:S02]  /*1e60*/  FSETP.NEU.AND P0, PT, R3, +INF , PT ;  /* 0x7f8000000300780b */ /* 0x000fe40003f0d000 */
[----:B------:R-:W-:Y:S02]  /*1e70*/  FFMA.FTZ R2, R17, R5, R2 ;  /* 0x0000000511027223 */ /* 0x000fe40000010002 */
[----:B------:R-:W-:Y:S02]  /*1e80*/  FSETP.LTU.OR P0, PT, R3, 105615, !P0 ;  /* 0x47ce47800300780b */ /* 0x000fe40004709400 */
[----:B------:R-:W-:Y:S01]  /*1e90*/  @P3 FFMA.FTZ R2, R2, -1, RZ ;  /* 0xbf80000002023823 */ /* 0x000fe200000100ff */
[----:B0-----:R-:W-:-:S10]  /*1ea0*/  FMUL R19, R15, R6 ;  /* 0x000000060f137220 */ /* 0x001fd40000400000 */
[----:B------:R-:W-:Y:S05]  /*1eb0*/  @P0 BRA `(.L_x_15) ;  /* 0x0000000000580947 */ /* 0x000fea0003800000 */
[----:B------:R-:W-:Y:S01]  /*1ec0*/  IMAD.SHL.U32 R5, R20, 0x100, RZ ;  /* 0x0000010014057824 */ /* 0x000fe200078e00ff */
[----:B------:R-:W-:Y:S01]  /*1ed0*/  HFMA2.MMA R6, -RZ, RZ, 0, 0 ;  /* 0x00000000ff067435 */ /* 0x000fe200000001ff */
[----:B------:R-:W-:Y:S01]  /*1ee0*/  IMAD.MOV.U32 R18, RZ, RZ, RZ ;  /* 0x000000ffff127224 */ /* 0x000fe200078e00ff */
[----:B------:R-:W-:Y:S01]  /*1ef0*/  ULDC.64 UR6, c[0x4][0x8] ;  /* 0x0100020000067ab9 */ /* 0x000fe20000000a00 */
[----:B------:R-:W-:Y:S01]  /*1f00*/  IMAD.MOV.U32 R20, RZ, RZ, RZ ;  /* 0x000000ffff147224 */ /* 0x000fe200078e00ff */
[----:B------:R-:W-:Y:S01]  /*1f10*/  LOP3.LUT R5, R5, 0x80000000, RZ, 0xfc, !PT ;  /* 0x8000000005057812 */ /* 0x000fe200078efcff */
[----:B------:R-:W-:-:S07]  /*1f20*/  IMAD.MOV.U32 R3, RZ, RZ, R1 ;  /* 0x000000ffff037224 */ /* 0x000fce00078e0001 */
.L_x_16:
[----:B------:R-:W-:-:S04]  /*1f30*/  IADD3 R14, P0, R18, UR6, RZ ;  /* 0x00000006120e7c10 */ /* 0x000fc8000ff1e0ff */
[----:B------:R-:W-:-:S05]  /*1f40*/  IADD3.X R15, R20, UR7, RZ, P0, !PT ;  /* 0x00000007140f7c10 */ /* 0x000fca00087fe4ff */
[----:B------:R0:W2:Y:S01]  /*1f50*/  LDG.E.CONSTANT R17, desc[UR4][R14.64] ;  /* 0x000000040e117981 */ /* 0x0000a2000c1e9900 */
[----:B------:R-:W-:-:S04]  /*1f60*/  IADD3 R18, P1, R18, 0x4, RZ ;  /* 0x0000000412127810 */ /* 0x000fc80007f3e0ff */
[----:B------:R-:W-:Y:S01]  /*1f70*/  ISETP.NE.U32.AND P0, PT, R18, 0x18, PT ;  /* 0x000000181200780c */ /* 0x000fe20003f05070 */
[----:B------:R-:W-:Y:S01]  /*1f80*/  IMAD.X R20, RZ, RZ, R20, P1 ;  /* 0x000000ffff147224 */ /* 0x000fe200008e0614 */
[----:B0-----:R-:W-:Y:S01]  /*1f90*/  MOV R14, R6 ;  /* 0x00000006000e7202 */ /* 0x001fe20000000f00 */
[----:B------:R-:W-:-:S03]  /*1fa0*/  IMAD.MOV.U32 R15, RZ, RZ, RZ ;  /* 0x000000ffff0f7224 */ /* 0x000fc600078e00ff */
[----:B------:R-:W-:Y:S01]  /*1fb0*/  ISETP.NE.AND.EX P0, PT, R20, RZ, PT, P0 ;  /* 0x000000ff1400720c */ /* 0x000fe20003f05300 */
[----:B--2---:R-:W-:-:S04]  /*1fc0*/  IMAD.WIDE.U32 R16, R5, R17, R14 ;  /* 0x0000001105107225 */ /* 0x004fc800078e000e */
[----:B------:R-:W-:Y:S01]  /*1fd0*/  IMAD.MOV.U32 R6, RZ, RZ, R17 ;  /* 0x000000ffff067224 */ /* 0x000fe200078e0011 */
[----:B------:R0:W-:Y:S02]  /*1fe0*/  STL [R3], R16 ;  /* 0x0000001003007387 */ /* 0x0001e40000100800 */
[----:B0-----:R-:W-:-:S05]  /*1ff0*/  IADD3 R3, R3, 0x4, RZ ;  /* 0x0000000403037810 */ /* 0x001fca0007ffe0ff */
[----:B------:R-:W-:Y:S05]  /*2000*/  @P0 BRA `(.L_x_16) ;  /* 0xfffffffc00c80947 */ /* 0x000fea000383ffff */
[----:B------:R0:W-:Y:S02]  /*2010*/  STL [R1+0x18], R6 ;  /* 0x0000180601007387 */ /* 0x0001e40000100800 */
.L_x_15:
[----:B------:R-:W-:Y:S05]  /*2020*/  BSYNC B0 ;  /* 0x0000000000007941 */ /* 0x000fea0003800000 */
.L_x_14:
[C---:B------:R-:W-:Y:S01]  /*2030*/  FMUL R5, R19.reuse, 0.63661974668502807617 ;  /* 0x3f22f98313057820 */ /* 0x040fe20000400000 */
[----:B0-----:R-:W-:Y:S01]  /*2040*/  FADD.FTZ R6, |R19|, -RZ ;  /* 0x800000ff13067221 */ /* 0x001fe20000010200 */
[----:B------:R-:W-:Y:S04]  /*2050*/  BSSY B0, `(.L_x_17) ;  /* 0x0000044000007945 */ /* 0x000fe80003800000 */
[----:B------:R-:W0:Y:S01]  /*2060*/  F2I.FTZ.NTZ R5, R5 ;  /* 0x0000000500057305 */ /* 0x000e220000213100 */
[----:B------:R-:W-:Y:S02]  /*2070*/  FSETP.GE.AND P0, PT, R6, 105615, PT ;  /* 0x47ce47800600780b */ /* 0x000fe40003f06000 */
        /* <DEDUP_REMOVED lines=11> */
[----:B------:R-:W-:Y:S01]  /*2130*/  MOV R15, RZ ;  /* 0x000000ff000f7202 */ /* 0x000fe20000000f00 */
[----:B------:R-:W-:Y:S01]  /*2140*/  IMAD.MOV.U32 R6, RZ, RZ, RZ ;  /* 0x000000ffff067224 */ /* 0x000fe200078e00ff */
[----:B------:R-:W-:Y:S01]  /*2150*/  LOP3.LUT R3, R22, 0xe0, RZ, 0xc0, !PT ;  /* 0x000000e016037812 */ /* 0x000fe200078ec0ff */
[----:B------:R-:W-:Y:S01]  /*2160*/  IMAD.MOV.U32 R18, RZ, RZ, RZ ;  /* 0x000000ffff127224 */ /* 0x000fe200078e00ff */
[----:B------:R-:W-:Y:S01]  /*2170*/  LOP3.LUT R5, R5, 0x80000000, RZ, 0xfc, !PT ;  /* 0x8000000005057812 */ /* 0x000fe200078efcff */
[----:B------:R-:W-:Y:S02]  /*2180*/  ULDC.64 UR6, c[0x4][0x8] ;  /* 0x0100020000067ab9 */ /* 0x000fe40000000a00 */
[----:B------:R-:W-:Y:S02]  /*2190*/  VIADD R14, R3, 0xffffff80 ;  /* 0xffffff80030e7836 */ /* 0x000fe40000000000 */
[----:B------:R-:W-:-:S03]  /*21a0*/  IMAD.MOV.U32 R3, RZ, RZ, R1 ;  /* 0x000000ffff037224 */ /* 0x000fc600078e0001 */
[----:B------:R-:W-:-:S07]  /*21b0*/  SHF.R.U32.HI R14, RZ, 0x5, R14 ;  /* 0x00000005ff0e7819 */ /* 0x000fce000001160e */
.L_x_19:
        /* <DEDUP_REMOVED lines=29> */
[C---:B0-----:R-:W-:Y:S01]  /*2390*/  SHF.L.W.U32.HI R6, R14.reuse, 0x2, R3 ;  /* 0x000000020e067819 */ /* 0x041fe20000010e03 */
[----:B------:R-:W-:-:S03]  /*23a0*/  IMAD.SHL.U32 R14, R14, 0x4, RZ ;  /* 0x000000040e0e7824 */ /* 0x000fc600078e00ff */
[----:B------:R-:W-:-:S04]  /*23b0*/  SHF.R.S32.HI R5, RZ, 0x1f, R6 ;  /* 0x0000001fff057819 */ /* 0x000fc80000011406 */
        /* <DEDUP_REMOVED lines=9> */
[----:B------:R-:W-:Y:S02]  /*2450*/  IADD3 R3, -R5, RZ, RZ ;  /* 0x000000ff05037210 */ /* 0x000fe40007ffe1ff */
[----:B------:R-:W-:-:S03]  /*2460*/  ISETP.GE.AND P1, PT, R19, RZ, PT ;  /* 0x000000ff1300720c */ /* 0x000fc60003f26270 */
[----:B------:R-:W-:Y:S01]  /*2470*/  @!P0 IMAD.MOV.U32 R5, RZ, RZ, R3 ;  /* 0x000000ffff058224 */ /* 0x000fe200078e0003 */
[----:B0-----:R-:W-:-:S09]  /*2480*/  FSEL R14, -R16, R16, !P1 ;  /* 0x00000010100e7208 */ /* 0x001fd20004800100 */
.L_x_18:
[----:B------:R-:W-:Y:S05]  /*2490*/  BSYNC B0 ;  /* 0x0000000000007941 */ /* 0x000fea0003800000 */
.L_x_17:
[----:B------:R-:W-:Y:S01]  /*24a0*/  VIADD R3, R8, 0xffffffc0 ;  /* 0xffffffc008037836 */ /* 0x000fe20000000000 */
[----:B------:R-:W-:Y:S01]  /*24b0*/  BSSY B0, `(.L_x_20) ;  /* 0x000005d000007945 */ /* 0x000fe20003800000 */
[----:B------:R-:W-:Y:S02]  /*24c0*/  IMAD.MOV.U32 R19, RZ, RZ, 0x3c0885e4 ;  /* 0x3c0885e4ff137424 */ /* 0x000fe400078e00ff */
[----:B------:R-:W-:Y:S01]  /*24d0*/  IMAD.MOV.U32 R26, RZ, RZ, -0x41d55558 ;  /* 0xbe2aaaa8ff1a7424 */ /* 0x000fe200078e00ff */
[--C-:B------:R-:W-:Y:S02]  /*24e0*/  SHF.R.S32.HI R6, RZ, 0x1, R3.reuse ;  /* 0x00000001ff067819 */ /* 0x100fe40000011403 */
[----:B------:R-:W-:-:S04]  /*24f0*/  SHF.R.S32.HI R3, RZ, 0x1f, R3 ;  /* 0x0000001fff037819 */ /* 0x000fc80000011403 */
[----:B------:R-:W-:-:S04]  /*2500*/  LEA.HI R3, R3, R6, RZ, 0x5 ;  /* 0x0000000603037211 */ /* 0x000fc800078f28ff */
[----:B------:R-:W-:-:S05]  /*2510*/  LOP3.LUT R3, R3, 0x7fffffe0, RZ, 0xc0, !PT ;  /* 0x7fffffe003037812 */ /* 0x000fca00078ec0ff */
[----:B------:R-:W-:-:S05]  /*2520*/  IMAD.IADD R3, R6, 0x1, -R3 ;  /* 0x0000000106037824 */ /* 0x000fca00078e0a03 */
[----:B------:R-:W-:-:S04]  /*2530*/  SHF.L.U32 R18, R3, 0x1, RZ ;  /* 0x0000000103127819 */ /* 0x000fc800000006ff */
[----:B------:R-:W-:-:S05]  /*2540*/  I2FP.F32.S32 R3, R18 ;  /* 0x0000001200037245 */ /* 0x000fca0000201400 */
[----:B------:R-:W-:-:S06]  /*2550*/  FMUL R3, R3, 0.5 ;  /* 0x3f00000003037820 */ /* 0x000fcc0000400000 */
[----:B------:R-:W0:Y:S02]  /*2560*/  FRND.FTZ.FLOOR R3, R3 ;  /* 0x0000000300037307 */ /* 0x000e240000215000 */
[----:B0-----:R-:W-:Y:S01]  /*2570*/  FADD R17, R3, R3 ;  /* 0x0000000303117221 */ /* 0x001fe20000000000 */
[----:B------:R-:W-:-:S03]  /*2580*/  LOP3.LUT R3, R5, 0x1, RZ, 0xc0, !PT ;  /* 0x0000000105037812 */ /* 0x000fc600078ec0ff */
[----:B------:R-:W-:Y:S01]  /*2590*/  FMUL R17, R17, 0.015625 ;  /* 0x3c80000011117820 */ /* 0x000fe20000400000 */
[----:B------:R-:W-:Y:S01]  /*25a0*/  ISETP.NE.U32.AND P1, PT, R3, 0x1, PT ;  /* 0x000000010300780c */ /* 0x000fe20003f25070 */
[C---:B------:R-:W-:Y:S02]  /*25b0*/  FMUL.FTZ R3, R14.reuse, R14 ;  /* 0x0000000e0e037220 */ /* 0x040fe40000410000 */
[C---:B------:R-:W-:Y:S01]  /*25c0*/  FADD.FTZ R16, |R17|.reuse, -RZ ;  /* 0x800000ff11107221 */ /* 0x040fe20000010200 */
[----:B------:R-:W-:Y:S01]  /*25d0*/  FMUL R6, R17, 0.0001220703125 ;  /* 0x3900000011067820 */ /* 0x000fe20000400000 */
[----:B------:R-:W-:-:S03]  /*25e0*/  FSEL R14, R14, 1, !P1 ;  /* 0x3f8000000e0e7808 */ /* 0x000fc60004800000 */
[----:B------:R-:W-:-:S04]  /*25f0*/  FSETP.GT.AND P0, PT, R16, 9.99999979021476795361e+33, PT ;  /* 0x77f684df1000780b */ /* 0x000fc80003f04000 */
[----:B------:R-:W-:Y:S01]  /*2600*/  FSEL R6, R6, R17, P0 ;  /* 0x0000001106067208 */ /* 0x000fe20000000000 */
[----:B------:R-:W-:Y:S01]  /*2610*/  @P1 IMAD.MOV.U32 R22, RZ, RZ, 0x37cbac00 ;  /* 0x37cbac00ff161424 */ /* 0x000fe200078e00ff */
[----:B------:R-:W-:Y:S01]  /*2620*/  @P1 MOV R19, 0x3d2aaabb ;  /* 0x3d2aaabb00131802 */ /* 0x000fe20000000f00 */
[----:B------:R-:W-:Y:S02]  /*2630*/  @P1 IMAD.MOV.U32 R26, RZ, RZ, -0x41000001 ;  /* 0xbeffffffff1a1424 */ /* 0x000fe400078e00ff */
[----:B------:R-:W-:-:S04]  /*2640*/  FMUL.FTZ R24, R11, R6 ;  /* 0x000000060b187220 */ /* 0x000fc80000410000 */
[----:B------:R-:W-:-:S04]  /*2650*/  FFMA.FTZ R15, R11, R6, -R24 ;  /* 0x000000060b0f7223 */ /* 0x000fc80000010818 */
[----:B------:R-:W-:-:S04]  /*2660*/  FFMA.FTZ R6, R12, R6, R15 ;  /* 0x000000060c067223 */ /* 0x000fc8000001000f */
[----:B------:R-:W-:Y:S01]  /*2670*/  FFMA.FTZ R23, RZ, R11, R6 ;  /* 0x0000000bff177223 */ /* 0x000fe20000010006 */
[----:B------:R-:W-:Y:S02]  /*2680*/  IMAD.MOV.U32 R6, RZ, RZ, -0x46b2bead ;  /* 0xb94d4153ff067424 */ /* 0x000fe400078e00ff */
[----:B------:R-:W-:Y:S01]  /*2690*/  @P1 FFMA.FTZ R6, R3, R22, -0.0013887860113754868507 ;  /* 0xbab607ed03061423 */ /* 0x000fe20000010016 */
[----:B------:R-:W-:-:S05]  /*26a0*/  FADD.FTZ R25, R24, R23 ;  /* 0x0000001718197221 */ /* 0x000fca0000010000 */
[----:B------:R-:W-:-:S04]  /*26b0*/  ISETP.NE.AND P0, PT, R25, 0x42b17218, PT ;  /* 0x42b172181900780c */ /* 0x000fc80003f05270 */
[----:B------:R-:W-:-:S05]  /*26c0*/  FSEL R15, R25, 88.72283172607421875, P0 ;  /* 0x42b17217190f7808 */ /* 0x000fca0000000000 */
[----:B------:R-:W-:-:S06]  /*26d0*/  FMUL.FTZ R20, R15, 1.4426950216293334961 ;  /* 0x3fb8aa3b0f147820 */ /* 0x000fcc0000410000 */
[----:B------:R-:W0:Y:S02]  /*26e0*/  FRND.TRUNC R20, R20 ;  /* 0x0000001400147307 */ /* 0x000e24000020d000 */
[----:B0-----:R-:W-:Y:S01]  /*26f0*/  FADD.FTZ R21, |R20|, -RZ ;  /* 0x800000ff14157221 */ /* 0x001fe20000010200 */
[----:B------:R-:W-:-:S04]  /*2700*/  LOP3.LUT R27, R13, 0x80000000, R20, 0xb8, !PT ;  /* 0x800000000d1b7812 */ /* 0x000fc800078eb814 */
[----:B------:R-:W-:Y:S01]  /*2710*/  FSETP.GT.AND P0, PT, R21, 126, PT ;  /* 0x42fc00001500780b */ /* 0x000fe20003f04000 */
[----:B------:R-:W-:Y:S01]  /*2720*/  FFMA.FTZ R21, R3, R6, R19 ;  /* 0x0000000603157223 */ /* 0x000fe20000010013 */
[----:B------:R-:W-:Y:S02]  /*2730*/  VIADD R19, R9, 0xffffffc0 ;  /* 0xffffffc009137836 */ /* 0x000fe40000000000 */
[----:B------:R-:W-:Y:S01]  /*2740*/  FSEL R6, R27, R20, P0 ;  /* 0x000000141b067208 */ /* 0x000fe20000000000 */
[C---:B------:R-:W-:Y:S01]  /*2750*/  FFMA.FTZ R26, R3.reuse, R21, R26 ;  /* 0x00000015031a7223 */ /* 0x040fe2000001001a */
[----:B------:R-:W-:Y:S01]  /*2760*/  FFMA.FTZ R3, R3, R14, RZ ;  /* 0x0000000e03037223 */ /* 0x000fe200000100ff */
[----:B------:R-:W-:Y:S02]  /*2770*/  LEA.HI R22, R19, R19, RZ, 0x1 ;  /* 0x0000001313167211 */ /* 0x000fe400078f08ff */
[----:B------:R-:W-:Y:S01]  /*2780*/  FFMA.FTZ R15, R6, -0.69314718246459960938, R15 ;  /* 0xbf317218060f7823 */ /* 0x000fe2000001000f */
[----:B------:R-:W-:Y:S01]  /*2790*/  FFMA.FTZ R3, R3, R26, R14 ;  /* 0x0000001a03037223 */ /* 0x000fe2000001000e */
[----:B------:R-:W-:-:S02]  /*27a0*/  SHF.R.S32.HI R20, RZ, 0x1, R22 ;  /* 0x00000001ff147819 */ /* 0x000fc40000011416 */
[----:B------:R-:W-:Y:S01]  /*27b0*/  SHF.R.S32.HI R27, RZ, 0x1f, R22 ;  /* 0x0000001fff1b7819 */ /* 0x000fe20000011416 */
[C---:B------:R-:W-:Y:S01]  /*27c0*/  FFMA.FTZ R15, R6.reuse, 1.9046542121259335545e-09, R15 ;  /* 0x3102e308060f7823 */ /* 0x040fe2000001000f */
[----:B------:R-:W-:Y:S02]  /*27d0*/  FADD R6, R6, 12583039 ;  /* 0x4b40007f06067421 */ /* 0x000fe40000000000 */
[----:B------:R-:W-:Y:S01]  /*27e0*/  LEA.HI R27, R27, R20, RZ, 0x5 ;  /* 0x000000141b1b7211 */ /* 0x000fe200078f28ff */
[----:B------:R-:W-:Y:S01]  /*27f0*/  FMUL R28, R15, 1.4426950216293334961 ;  /* 0x3fb8aa3b0f1c7820 */ /* 0x000fe20000400000 */
[----:B------:R-:W-:Y:S02]  /*2800*/  IMAD.SHL.U32 R29, R6, 0x800000, RZ ;  /* 0x00800000061d7824 */ /* 0x000fe400078e00ff */
[----:B------:R-:W-:Y:S01]  /*2810*/  LOP3.LUT R27, R27, 0x7fffffe0, RZ, 0xc0, !PT ;  /* 0x7fffffe01b1b7812 */ /* 0x000fe200078ec0ff */
[----:B------:R-:W0:Y:S03]  /*2820*/  MUFU.EX2 R22, R28 ;  /* 0x0000001c00167308 */ /* 0x000e260000000800 */
[----:B------:R-:W-:-:S05]  /*2830*/  IADD3 R21, R20, -R27, RZ ;  /* 0x8000001b14157210 */ /* 0x000fca0007ffe0ff */
[----:B------:R-:W-:-:S05]  /*2840*/  IMAD.SHL.U32 R21, R21, 0x2, RZ ;  /* 0x0000000215157824 */ /* 0x000fca00078e00ff */
[----:B------:R-:W-:Y:S01]  /*2850*/  I2FP.F32.S32 R15, R21 ;  /* 0x00000015000f7245 */ /* 0x000fe20000201400 */
[----:B0-----:R-:W-:-:S04]  /*2860*/  FMUL R22, R29, R22 ;  /* 0x000000161d167220 */ /* 0x001fc80000400000 */
[----:B------:R-:W-:Y:S01]  /*2870*/  FMUL R27, R15, 0.5 ;  /* 0x3f0000000f1b7820 */ /* 0x000fe20000400000 */
[----:B------:R-:W-:-:S03]  /*2880*/  FSETP.NEU.AND P1, PT, R22, +INF , PT ;  /* 0x7f8000001600780b */ /* 0x000fc60003f2d000 */
[----:B------:R-:W0:Y:S10]  /*2890*/  FRND.FTZ.FLOOR R15, R27 ;  /* 0x0000001b000f7307 */ /* 0x000e340000215000 */
[----:B------:R-:W-:Y:S01]  /*28a0*/  @P1 FADD.FTZ R26, R24, -R25 ;  /* 0x80000019181a1221 */ /* 0x000fe20000010000 */
[----:B0-----:R-:W-:-:S03]  /*28b0*/  FADD R15, R15, R15 ;  /* 0x0000000f0f0f7221 */ /* 0x001fc60000000000 */
[----:B------:R-:W-:Y:S01]  /*28c0*/  @P1 FADD.FTZ R29, R23, R26 ;  /* 0x0000001a171d1221 */ /* 0x000fe20000010000 */
[----:B------:R-:W-:Y:S02]  /*28d0*/  IMAD.MOV.U32 R23, RZ, RZ, 0x7f800000 ;  /* 0x7f800000ff177424 */ /* 0x000fe400078e00ff */
[----:B------:R-:W-:-:S04]  /*28e0*/  FMUL R15, R15, 0.015625 ;  /* 0x3c8000000f0f7820 */ /* 0x000fc80000400000 */
[C---:B------:R-:W-:Y:S01]  /*28f0*/  FADD.FTZ R14, |R15|.reuse, -RZ ;  /* 0x800000ff0f0e7221 */ /* 0x040fe20000010200 */
[----:B------:R-:W-:-:S04]  /*2900*/  FMUL R6, R15, 0.0001220703125 ;  /* 0x390000000f067820 */ /* 0x000fc80000400000 */
[----:B------:R-:W-:-:S04]  /*2910*/  FSETP.GT.AND P0, PT, R14, 9.99999979021476795361e+33, PT ;  /* 0x77f684df0e00780b */ /* 0x000fc80003f04000 */
[----:B------:R-:W-:Y:S02]  /*2920*/  FSEL R6, R6, R15, P0 ;  /* 0x0000000f06067208 */ /* 0x000fe40000000000 */
[----:B------:R-:W-:-:S03]  /*2930*/  ISETP.NE.OR P0, PT, R25, 0x42b17218, !P1 ;  /* 0x42b172181900780c */ /* 0x000fc60004f05670 */
[----:B------:R-:W-:-:S04]  /*2940*/  FMUL.FTZ R24, R11, R6 ;  /* 0x000000060b187220 */ /* 0x000fc80000410000 */
[----:B------:R-:W-:-:S04]  /*2950*/  FFMA.FTZ R25, R11, R6, -R24 ;  /* 0x000000060b197223 */ /* 0x000fc80000010818 */
[----:B------:R-:W-:Y:S02]  /*2960*/  FFMA.FTZ R6, R12, R6, R25 ;  /* 0x000000060c067223 */ /* 0x000fe40000010019 */
[----:B------:R-:W-:Y:S02]  /*2970*/  @!P0 FADD R29, R29, 7.62939453125e-06 ;  /* 0x370000001d1d8421 */ /* 0x000fe40000000000 */
[----:B------:R-:W-:Y:S01]  /*2980*/  FFMA.FTZ R27, RZ, R11, R6 ;  /* 0x0000000bff1b7223 */ /* 0x000fe20000010006 */
[----:B------:R-:W-:Y:S01]  /*2990*/  FADD R6, R16, 10000 ;  /* 0x461c400010067421 */ /* 0x000fe20000000000 */
[----:B------:R-:W-:Y:S02]  /*29a0*/  @P1 FFMA.FTZ R23, R22, R29, R22 ;  /* 0x0000001d16171223 */ /* 0x000fe40000010016 */
[----:B------:R-:W-:-:S05]  /*29b0*/  FADD.FTZ R25, R24, R27 ;  /* 0x0000001b18197221 */ /* 0x000fca0000010000 */
[----:B------:R-:W-:-:S04]  /*29c0*/  ISETP.NE.AND P0, PT, R25, 0x42b17218, PT ;  /* 0x42b172181900780c */ /* 0x000fc80003f05270 */
[----:B------:R-:W-:Y:S02]  /*29d0*/  FSEL R29, R25, 88.72283172607421875, P0 ;  /* 0x42b17217191d7808 */ /* 0x000fe40000000000 */
[----:B------:R-:W-:-:S03]  /*29e0*/  ISETP.GE.AND P0, PT, R6, 0x7f800000, PT ;  /* 0x7f8000000600780c */ /* 0x000fc60003f06270 */
[----:B------:R-:W-:-:S06]  /*29f0*/  FMUL.FTZ R6, R29, 1.4426950216293334961 ;  /* 0x3fb8aa3b1d067820 */ /* 0x000fcc0000410000 */
[----:B------:R-:W0:Y:S04]  /*2a00*/  FRND.TRUNC R6, R6 ;  /* 0x0000000600067307 */ /* 0x000e28000020d000 */
[----:B------:R-:W-:Y:S05]  /*2a10*/  @!P0 BRA `(.L_x_21) ;  /* 0x0000000000188947 */ /* 0x000fea0003800000 */
[----:B------:R-:W-:-:S13]  /*2a20*/  FSETP.NAN.FTZ.AND P0, PT, |R17|, |R17|, PT ;  /* 0x400000111100720b */ /* 0x000fda0003f18200 */
[----:B------:R-:W-:Y:S01]  /*2a30*/  @P0 FADD R23, R17, 10000 ;  /* 0x461c400011170421 */ /* 0x000fe20000000000 */
[----:B------:R-:W-:Y:S06]  /*2a40*/  @P0 BRA `(.L_x_21) ;  /* 0x00000000000c0947 */ /* 0x000fec0003800000 */
[----:B------:R-:W-:-:S13]  /*2a50*/  FSETP.NEU.AND P0, PT, R16, +INF , PT ;  /* 0x7f8000001000780b */ /* 0x000fda0003f0d000 */
[----:B------:R-:W-:-:S04]  /*2a60*/  @!P0 FSETP.GEU.AND P1, PT, R17, RZ, PT ;  /* 0x000000ff1100820b */ /* 0x000fc80003f2e000 */
[----:B------:R-:W-:-:S09]  /*2a70*/  @!P0 SEL R23, RZ, 0x7f800000, !P1 ;  /* 0x7f800000ff178807 */ /* 0x000fd20004800000 */
.L_x_21:
[----:B------:R-:W-:Y:S05]  /*2a80*/  BSYNC B0 ;  /* 0x0000000000007941 */ /* 0x000fea0003800000 */
.L_x_20:
[----:B0-----:R-:W-:Y:S01]  /*2a90*/  FADD.FTZ R16, |R6|, -RZ ;  /* 0x800000ff06107221 */ /* 0x001fe20000010200 */
[----:B------:R-:W-:Y:S01]  /*2aa0*/  VIADD R5, R5, 0x1 ;  /* 0x0000000105057836 */ /* 0x000fe20000000000 */
[----:B------:R-:W-:Y:S03]  /*2ab0*/  BSSY B0, `(.L_x_22) ;  /* 0x0000034000007945 */ /* 0x000fe60003800000 */
[----:B------:R-:W-:Y:S02]  /*2ac0*/  FSETP.GT.AND P0, PT, R16, 126, PT ;  /* 0x42fc00001000780b */ /* 0x000fe40003f04000 */
[----:B------:R-:W-:-:S04]  /*2ad0*/  LOP3.LUT R16, R13, 0x80000000, R6, 0xb8, !PT ;  /* 0x800000000d107812 */ /* 0x000fc800078eb806 */
[----:B------:R-:W-:Y:S02]  /*2ae0*/  FSEL R6, R16, R6, P0 ;  /* 0x0000000610067208 */ /* 0x000fe40000000000 */
[----:B------:R-:W-:Y:S02]  /*2af0*/  FSETP.NEU.AND P0, PT, R17, RZ, PT ;  /* 0x000000ff1100720b */ /* 0x000fe40003f0d000 */
[----:B------:R-:W-:Y:S01]  /*2b00*/  SHF.R.S32.HI R16, RZ, 0x7, R4 ;  /* 0x00000007ff107819 */ /* 0x000fe20000011404 */
[----:B------:R-:W-:Y:S01]  /*2b10*/  FFMA.FTZ R29, R6, -0.69314718246459960938, R29 ;  /* 0xbf317218061d7823 */ /* 0x000fe2000001001d */
[----:B------:R-:W-:Y:S02]  /*2b20*/  FSEL R17, R23, 1, P0 ;  /* 0x3f80000017117808 */ /* 0x000fe40000000000 */
[----:B------:R-:W-:Y:S01]  /*2b30*/  LEA.HI R22, R16, R16, RZ, 0x2 ;  /* 0x0000001010167211 */ /* 0x000fe200078f10ff */
[C---:B------:R-:W-:Y:S01]  /*2b40*/  FFMA.FTZ R29, R6.reuse, 1.9046542121259335545e-09, R29 ;  /* 0x3102e308061d7823 */ /* 0x040fe2000001001d */
[C---:B------:R-:W-:Y:S01]  /*2b50*/  FSETP.GT.AND P0, PT, |R17|.reuse, 8.50705917302346158658e+37, PT ;  /* 0x7e8000001100780b */ /* 0x040fe20003f04200 */
[----:B------:R-:W-:Y:S01]  /*2b60*/  FADD R6, R6, 12583039 ;  /* 0x4b40007f06067421 */ /* 0x000fe20000000000 */
[----:B------:R-:W-:Y:S01]  /*2b70*/  FSETP.GEU.AND P2, PT, |R17|, 1.175494350822287508e-38, PT ;  /* 0x008000001100780b */ /* 0x000fe20003f4e200 */
[----:B------:R-:W-:Y:S01]  /*2b80*/  FMUL R29, R29, 1.4426950216293334961 ;  /* 0x3fb8aa3b1d1d7820 */ /* 0x000fe20000400000 */
[----:B------:R-:W-:-:S03]  /*2b90*/  LOP3.LUT R23, R22, 0xfffffffc, RZ, 0xc0, !PT ;  /* 0xfffffffc16177812 */ /* 0x000fc600078ec0ff */
[----:B------:R-:W0:Y:S01]  /*2ba0*/  MUFU.EX2 R4, R29 ;  /* 0x0000001d00047308 */ /* 0x000e220000000800 */
[----:B------:R-:W-:Y:S02]  /*2bb0*/  IADD3 R22, R16, 0x1, -R23 ;  /* 0x0000000110167810 */ /* 0x000fe40007ffe817 */
[----:B------:R-:W-:Y:S02]  /*2bc0*/  SHF.L.U32 R23, R6, 0x17, RZ ;  /* 0x0000001706177819 */ /* 0x000fe400000006ff */
[----:B------:R-:W-:Y:S01]  /*2bd0*/  I2FP.F32.S32 R22, R22 ;  /* 0x0000001600167245 */ /* 0x000fe20000201400 */
[----:B------:R-:W-:-:S04]  /*2be0*/  @P0 FMUL R17, R17, 0.25 ;  /* 0x3e80000011110820 */ /* 0x000fc80000400000 */
[----:B------:R-:W-:-:S04]  /*2bf0*/  @!P2 FMUL R17, R17, 16777216 ;  /* 0x4b8000001111a820 */ /* 0x000fc80000400000 */
[----:B------:R-:W1:Y:S01]  /*2c00*/  MUFU.RCP R16, R17 ;  /* 0x0000001100107308 */ /* 0x000e620000001000 */
[----:B0-----:R-:W-:Y:S01]  /*2c10*/  FMUL R4, R23, R4 ;  /* 0x0000000417047220 */ /* 0x001fe20000400000 */
[----:B------:R-:W-:-:S04]  /*2c20*/  FMUL R23, R22, 0.25 ;  /* 0x3e80000016177820 */ /* 0x000fc80000400000 */
[----:B------:R-:W-:Y:S02]  /*2c30*/  FSETP.NEU.AND P1, PT, R4, +INF , PT ;  /* 0x7f8000000400780b */ /* 0x000fe40003f2d000 */
[----:B------:R-:W-:Y:S02]  /*2c40*/  FSEL R29, R23, R22, P0 ;  /* 0x00000016171d7208 */ /* 0x000fe40000000000 */
[----:B------:R-:W-:-:S03]  /*2c50*/  ISETP.NE.OR P0, PT, R25, 0x42b17218, !P1 ;  /* 0x42b172181900780c */ /* 0x000fc60004f05670 */
[----:B------:R-:W-:-:S04]  /*2c60*/  @!P2 FMUL R29, R29, 16777216 ;  /* 0x4b8000001d1da820 */ /* 0x000fc80000400000 */
[----:B-1----:R-:W-:Y:S02]  /*2c70*/  FMUL R16, R16, R29 ;  /* 0x0000001d10107220 */ /* 0x002fe40000400000 */
[----:B------:R-:W-:Y:S01]  /*2c80*/  @P1 FADD.FTZ R24, R24, -R25 ;  /* 0x8000001918181221 */ /* 0x000fe20000010000 */
[----:B------:R-:W-:Y:S02]  /*2c90*/  IMAD.MOV.U32 R25, RZ, RZ, 0x7f800000 ;  /* 0x7f800000ff197424 */ /* 0x000fe400078e00ff */
[C---:B------:R-:W-:Y:S01]  /*2ca0*/  FMUL R6, R16.reuse, 0.63661974668502807617 ;  /* 0x3f22f98310067820 */ /* 0x040fe20000400000 */
[----:B------:R-:W-:Y:S01]  /*2cb0*/  FADD.FTZ R17, |R16|, -RZ ;  /* 0x800000ff10117221 */ /* 0x000fe20000010200 */
[----:B------:R-:W-:-:S04]  /*2cc0*/  @P1 FADD.FTZ R27, R27, R24 ;  /* 0x000000181b1b1221 */ /* 0x000fc80000010000 */
[----:B------:R-:W-:Y:S01]  /*2cd0*/  @!P0 FADD R27, R27, 7.62939453125e-06 ;  /* 0x370000001b1b8421 */ /* 0x000fe20000000000 */
[----:B------:R-:W0:Y:S01]  /*2ce0*/  F2I.FTZ.NTZ R6, R6 ;  /* 0x0000000600067305 */ /* 0x000e220000213100 */
[----:B------:R-:W-:Y:S02]  /*2cf0*/  LOP3.LUT P0, RZ, R5, 0x2, RZ, 0xc0, !PT ;  /* 0x0000000205ff7812 */ /* 0x000fe4000780c0ff */
[----:B------:R-:W-:Y:S01]  /*2d00*/  @P1 FFMA.FTZ R25, R4, R27, R4 ;  /* 0x0000001b04191223 */ /* 0x000fe20000010004 */
[----:B------:R-:W-:Y:S01]  /*2d10*/  FADD R4, R14, 10000 ;  /* 0x461c40000e047421 */ /* 0x000fe20000000000 */
[----:B------:R-:W-:Y:S02]  /*2d20*/  FSETP.NEU.AND P1, PT, R15, RZ, PT ;  /* 0x000000ff0f00720b */ /* 0x000fe40003f2d000 */
[----:B------:R-:W-:Y:S02]  /*2d30*/  FSETP.GE.AND P2, PT, R17, 105615, PT ;  /* 0x47ce47801100780b */ /* 0x000fe40003f46000 */
[----:B------:R-:W-:-:S02]  /*2d40*/  ISETP.GE.AND P3, PT, R4, 0x7f800000, PT ;  /* 0x7f8000000400780c */ /* 0x000fc40003f66270 */
[----:B0-----:R-:W-:-:S05]  /*2d50*/  I2FP.F32.S32 R5, R6 ;  /* 0x0000000600057245 */ /* 0x001fca0000201400 */
[----:B------:R-:W-:-:S04]  /*2d60*/  FFMA.FTZ R4, R5, -1.5707962512969970703, R16 ;  /* 0xbfc90fda05047823 */ /* 0x000fc80000010010 */
[----:B------:R-:W-:Y:S02]  /*2d70*/  FFMA.FTZ R4, R5, -7.5497894158615963534e-08, R4 ;  /* 0xb3a2216805047823 */ /* 0x000fe40000010004 */
[----:B------:R-:W-:Y:S05]  /*2d80*/  @!P3 BRA `(.L_x_23) ;  /* 0x000000000018b947 */ /* 0x000fea0003800000 */
[----:B------:R-:W-:-:S13]  /*2d90*/  FSETP.NAN.FTZ.AND P3, PT, |R15|, |R15|, PT ;  /* 0x4000000f0f00720b */ /* 0x000fda0003f78200 */
[----:B------:R-:W-:Y:S01]  /*2da0*/  @P3 FADD R25, R15, 10000 ;  /* 0x461c40000f193421 */ /* 0x000fe20000000000 */
[----:B------:R-:W-:Y:S06]  /*2db0*/  @P3 BRA `(.L_x_23) ;  /* 0x00000000000c3947 */ /* 0x000fec0003800000 */
[----:B------:R-:W-:-:S13]  /*2dc0*/  FSETP.NEU.AND P3, PT, R14, +INF , PT ;  /* 0x7f8000000e00780b */ /* 0x000fda0003f6d000 */
[----:B------:R-:W-:-:S04]  /*2dd0*/  @!P3 FSETP.GEU.AND P4, PT, R15, RZ, PT ;  /* 0x000000ff0f00b20b */ /* 0x000fc80003f8e000 */
[----:B------:R-:W-:-:S09]  /*2de0*/  @!P3 SEL R25, RZ, 0x7f800000, !P4 ;  /* 0x7f800000ff19b807 */ /* 0x000fd20006000000 */
.L_x_23:
[----:B------:R-:W-:Y:S05]  /*2df0*/  BSYNC B0 ;  /* 0x0000000000007941 */ /* 0x000fea0003800000 */
.L_x_22:
[----:B------:R-:W-:Y:S01]  /*2e00*/  BSSY B0, `(.L_x_24) ;  /* 0x000003f000007945 */ /* 0x000fe20003800000 */
[----:B------:R-:W-:Y:S01]  /*2e10*/  FFMA.FTZ R5, R5, -5.3903029534742383927e-15, R4 ;  /* 0xa7c234c505057823 */ /* 0x000fe20000010004 */
[----:B------:R-:W-:Y:S01]  /*2e20*/  @P0 FFMA.FTZ R3, R3, -1, RZ ;  /* 0xbf80000003030823 */ /* 0x000fe200000100ff */
[----:B------:R-:W-:Y:S01]  /*2e30*/  FSEL R25, R25, 1, P1 ;  /* 0x3f80000019197808 */ /* 0x000fe20000800000 */
[----:B------:R-:W-:Y:S06]  /*2e40*/  @!P2 BRA `(.L_x_25) ;  /* 0x0000000000e8a947 */ /* 0x000fec0003800000 */
[----:B------:R-:W-:-:S13]  /*2e50*/  FSETP.NEU.AND P0, PT, R17, +INF , PT ;  /* 0x7f8000001100780b */ /* 0x000fda0003f0d000 */
[----:B------:R-:W-:Y:S01]  /*2e60*/  @!P0 FMUL.FTZ R5, RZ, R16 ;  /* 0x00000010ff058220 */ /* 0x000fe20000410000 */
[----:B------:R-:W-:Y:S01]  /*2e70*/  @!P0 IMAD.MOV.U32 R6, RZ, RZ, RZ ;  /* 0x000000ffff068224 */ /* 0x000fe200078e00ff */
[----:B------:R-:W-:Y:S06]  /*2e80*/  @!P0 BRA `(.L_x_25) ;  /* 0x0000000000d88947 */ /* 0x000fec0003800000 */
[----:B------:R-:W-:Y:S01]  /*2e90*/  SHF.R.U32.HI R24, RZ, 0x17, R16 ;  /* 0x00000017ff187819 */ /* 0x000fe20000011610 */
[----:B------:R-:W-:Y:S01]  /*2ea0*/  IMAD.MOV.U32 R15, RZ, RZ, RZ ;  /* 0x000000ffff0f7224 */ /* 0x000fe200078e00ff */
[----:B------:R-:W-:Y:S02]  /*2eb0*/  SHF.L.U32 R28, R16, 0x8, RZ ;  /* 0x00000008101c7819 */ /* 0x000fe400000006ff */
[----:B------:R-:W-:Y:S02]  /*2ec0*/  CS2R R26, SRZ ;  /* 0x00000000001a7805 */ /* 0x000fe4000001ff00 */
[----:B------:R-:W-:Y:S01]  /*2ed0*/  LOP3.LUT R4, R24, 0xe0, RZ, 0xc0, !PT ;  /* 0x000000e018047812 */ /* 0x000fe200078ec0ff */
[----:B------:R-:W-:Y:S01]  /*2ee0*/  IMAD.MOV.U32 R17, RZ, RZ, R1 ;  /* 0x000000ffff117224 */ /* 0x000fe200078e0001 */
[----:B------:R-:W-:Y:S01]  /*2ef0*/  LOP3.LUT R28, R28, 0x80000000, RZ, 0xfc, !PT ;  /* 0x800000001c1c7812 */ /* 0x000fe200078efcff */
[----:B------:R-:W-:Y:S02]  /*2f00*/  ULDC.64 UR6, c[0x4][0x8] ;  /* 0x0100020000067ab9 */ /* 0x000fe40000000a00 */
[----:B------:R-:W-:-:S05]  /*2f10*/  VIADD R4, R4, 0xffffff80 ;  /* 0xffffff8004047836 */ /* 0x000fca0000000000 */
[----:B------:R-:W-:-:S07]  /*2f20*/  SHF.R.U32.HI R6, RZ, 0x5, R4 ;  /* 0x00000005ff067819 */ /* 0x000fce0000011604 */
.L_x_26:
[----:B------:R-:W-:-:S04]  /*2f30*/  IADD3 R4, P0, R27, UR6, RZ ;  /* 0x000000061b047c10 */ /* 0x000fc8000ff1e0ff */
[----:B------:R-:W-:-:S06]  /*2f40*/  IADD3.X R5, R26, UR7, RZ, P0, !PT ;  /* 0x000000071a057c10 */ /* 0x000fcc00087fe4ff */
[----:B------:R-:W2:Y:S01]  /*2f50*/  LDG.E.CONSTANT R5, desc[UR4][R4.64] ;  /* 0x0000000404057981 */ /* 0x000ea2000c1e9900 */
[----:B------:R-:W-:Y:S02]  /*2f60*/  IADD3 R27, P1, R27, 0x4, RZ ;  /* 0x000000041b1b7810 */ /* 0x000fe40007f3e0ff */
[----:B------:R-:W-:Y:S01]  /*2f70*/  MOV R14, R15 ;  /* 0x0000000f000e7202 */ /* 0x000fe20000000f00 */
[----:B------:R-:W-:Y:S01]  /*2f80*/  IMAD.MOV.U32 R15, RZ, RZ, RZ ;  /* 0x000000ffff0f7224 */ /* 0x000fe200078e00ff */
[----:B------:R-:W-:Y:S01]  /*2f90*/  ISETP.NE.U32.AND P0, PT, R27, 0x18, PT ;  /* 0x000000181b00780c */ /* 0x000fe20003f05070 */
[----:B------:R-:W-:-:S05]  /*2fa0*/  IMAD.X R26, RZ, RZ, R26, P1 ;  /* 0x000000ffff1a7224 */ /* 0x000fca00008e061a */
[----:B------:R-:W-:Y:S01]  /*2fb0*/  ISETP.NE.AND.EX P0, PT, R26, RZ, PT, P0 ;  /* 0x000000ff1a00720c */ /* 0x000fe20003f05300 */
[----:B--2---:R-:W-:-:S05]  /*2fc0*/  IMAD.WIDE.U32 R14, R28, R5, R14 ;  /* 0x000000051c0e7225 */ /* 0x004fca00078e000e */
[----:B------:R0:W-:Y:S02]  /*2fd0*/  STL [R17], R14 ;  /* 0x0000000e11007387 */ /* 0x0001e40000100800 */
[----:B0-----:R-:W-:-:S05]  /*2fe0*/  VIADD R17, R17, 0x4 ;  /* 0x0000000411117836 */ /* 0x001fca0000000000 */
        /* <DEDUP_REMOVED lines=13> */
[----:B------:R-:W-:Y:S02]  /*30c0*/  @P0 SHF.L.U32 R4, R5, R26, RZ ;  /* 0x0000001a05040219 */ /* 0x000fe400000006ff */
[----:B------:R-:W-:-:S03]  /*30d0*/  @P0 IADD3 R6, R14, R17, RZ ;  /* 0x000000110e060210 */ /* 0x000fc60007ffe0ff */
[----:B------:R-:W-:-:S05]  /*30e0*/  @P0 IMAD.IADD R5, R4, 0x1, R27 ;  /* 0x0000000104050824 */ /* 0x000fca00078e021b */
[C---:B------:R-:W-:Y:S01]  /*30f0*/  SHF.L.W.U32.HI R17, R5.reuse, 0x2, R6 ;  /* 0x0000000205117819 */ /* 0x040fe20000010e06 */
[----:B------:R-:W-:-:S03]  /*3100*/  IMAD.SHL.U32 R5, R5, 0x4, RZ ;  /* 0x0000000405057824 */ /* 0x000fc600078e00ff */
[----:B------:R-:W-:-:S04]  /*3110*/  SHF.R.S32.HI R14, RZ, 0x1f, R17 ;  /* 0x0000001fff0e7819 */ /* 0x000fc80000011411 */
[C---:B------:R-:W-:Y:S02]  /*3120*/  LOP3.LUT R4, R14.reuse, R5, RZ, 0x3c, !PT ;  /* 0x000000050e047212 */ /* 0x040fe400078e3cff */
[----:B------:R-:W-:-:S06]  /*3130*/  LOP3.LUT R5, R14, R17, RZ, 0x3c, !PT ;  /* 0x000000110e057212 */ /* 0x000fcc00078e3cff */
[----:B------:R-:W0:Y:S01]  /*3140*/  I2F.F64.S64 R4, R4 ;  /* 0x0000000400047312 */ /* 0x000e220000301c00 */
[----:B------:R-:W-:Y:S02]  /*3150*/  SHF.R.U32.HI R6, RZ, 0x1e, R6 ;  /* 0x0000001eff067819 */ /* 0x000fe40000011606 */
[----:B------:R-:W-:Y:S01]  /*3160*/  ISETP.GE.AND P0, PT, R16, RZ, PT ;  /* 0x000000ff1000720c */ /* 0x000fe20003f06270 */
[----:B0-----:R-:W-:Y:S01]  /*3170*/  DMUL R14, R4, UR6 ;  /* 0x00000006040e7c28 */ /* 0x001fe20008000000 */
[C---:B------:R-:W-:Y:S02]  /*3180*/  LOP3.LUT R16, R17.reuse, R16, RZ, 0x3c, !PT ;  /* 0x0000001011107212 */ /* 0x040fe400078e3cff */
[----:B------:R-:W-:-:S07]  /*3190*/  LEA.HI R6, R17, R6, RZ, 0x1 ;  /* 0x0000000611067211 */ /* 0x000fce00078f08ff */
[----:B------:R-:W0:Y:S01]  /*31a0*/  F2F.F32.F64 R14, R14 ;  /* 0x0000000e000e7310 */ /* 0x000e220000301000 */
[----:B------:R-:W-:Y:S01]  /*31b0*/  ISETP.GE.AND P1, PT, R16, RZ, PT ;  /* 0x000000ff1000720c */ /* 0x000fe20003f26270 */
[----:B------:R-:W-:-:S05]  /*31c0*/  IMAD.MOV R16, RZ, RZ, -R6 ;  /* 0x000000ffff107224 */ /* 0x000fca00078e0a06 */
[----:B------:R-:W-:Y:S02]  /*31d0*/  @!P0 MOV R6, R16 ;  /* 0x0000001000068202 */ /* 0x000fe40000000f00 */
[----:B0-----:R-:W-:-:S07]  /*31e0*/  FSEL R5, -R14, R14, !P1 ;  /* 0x0000000e0e057208 */ /* 0x001fce0004800100 */
.L_x_25:
[----:B------:R-:W-:Y:S05]  /*31f0*/  BSYNC B0 ;  /* 0x0000000000007941 */ /* 0x000fea0003800000 */
.L_x_24:
[C---:B------:R-:W-:Y:S01]  /*3200*/  FSETP.GT.AND P0, PT, |R25|.reuse, 8.50705917302346158658e+37, PT ;  /* 0x7e8000001900780b */ /* 0x040fe20003f04200 */
[----:B------:R-:W-:Y:S01]  /*3210*/  IMAD.MOV.U32 R14, RZ, RZ, 0x3c0885e4 ;  /* 0x3c0885e4ff0e7424 */ /* 0x000fe200078e00ff */
[----:B------:R-:W-:Y:S01]  /*3220*/  FSETP.GEU.AND P1, PT, |R25|, 1.175494350822287508e-38, PT ;  /* 0x008000001900780b */ /* 0x000fe20003f2e200 */
[----:B------:R-:W-:Y:S01]  /*3230*/  BSSY B0, `(.L_x_27) ;  /* 0x000005a000007945 */ /* 0x000fe20003800000 */
[----:B------:R-:W-:Y:S02]  /*3240*/  FSEL R15, R23, R22, P0 ;  /* 0x00000016170f7208 */ /* 0x000fe40000000000 */
[----:B------:R-:W-:-:S07]  /*3250*/  LOP3.LUT R4, R6, 0x1, RZ, 0xc0, !PT ;  /* 0x0000000106047812 */ /* 0x000fce00078ec0ff */
[----:B------:R-:W-:Y:S01]  /*3260*/  @P0 FMUL R25, R25, 0.25 ;  /* 0x3e80000019190820 */ /* 0x000fe20000400000 */
[----:B------:R-:W-:Y:S01]  /*3270*/  ISETP.NE.U32.AND P0, PT, R4, 0x1, PT ;  /* 0x000000010400780c */ /* 0x000fe20003f05070 */
[----:B------:R-:W-:Y:S01]  /*3280*/  @!P1 FMUL R15, R15, 16777216 ;  /* 0x4b8000000f0f9820 */ /* 0x000fe20000400000 */
[----:B------:R-:W-:Y:S01]  /*3290*/  FMUL.FTZ R4, R5, R5 ;  /* 0x0000000505047220 */ /* 0x000fe20000410000 */
[----:B------:R-:W-:Y:S01]  /*32a0*/  @!P1 FMUL R25, R25, 16777216 ;  /* 0x4b80000019199820 */ /* 0x000fe20000400000 */
[----:B------:R-:W-:Y:S02]  /*32b0*/  LOP3.LUT P1, RZ, R6, 0x2, RZ, 0xc0, !PT ;  /* 0x0000000206ff7812 */ /* 0x000fe4000782c0ff */
[----:B------:R-:W-:Y:S01]  /*32c0*/  FSEL R5, R5, 1, P0 ;  /* 0x3f80000005057808 */ /* 0x000fe20000000000 */
[----:B------:R-:W0:Y:S04]  /*32d0*/  MUFU.RCP R24, R25 ;  /* 0x0000001900187308 */ /* 0x000e280000001000 */
[----:B------:R-:W-:-:S02]  /*32e0*/  FFMA.FTZ R16, R4, R5, RZ ;  /* 0x0000000504107223 */ /* 0x000fc400000100ff */
[----:B------:R-:W-:Y:S01]  /*32f0*/  @!P0 IMAD.MOV.U32 R17, RZ, RZ, 0x37cbac00 ;  /* 0x37cbac00ff118424 */ /* 0x000fe200078e00ff */
[----:B------:R-:W-:Y:S01]  /*3300*/  @!P0 MOV R14, 0x3d2aaabb ;  /* 0x3d2aaabb000e8802 */ /* 0x000fe20000000f00 */
[----:B0-----:R-:W-:Y:S01]  /*3310*/  FMUL R24, R24, R15 ;  /* 0x0000000f18187220 */ /* 0x001fe20000400000 */
[----:B------:R-:W-:Y:S02]  /*3320*/  IMAD.MOV.U32 R15, RZ, RZ, -0x46b2bead ;  /* 0xb94d4153ff0f7424 */ /* 0x000fe400078e00ff */
[----:B------:R-:W-:Y:S01]  /*3330*/  @!P0 FFMA.FTZ R15, R4, R17, -0.0013887860113754868507 ;  /* 0xbab607ed040f8423 */ /* 0x000fe20000010011 */
[----:B------:R-:W-:Y:S02]  /*3340*/  IMAD.MOV.U32 R17, RZ, RZ, -0x41d55558 ;  /* 0xbe2aaaa8ff117424 */ /* 0x000fe400078e00ff */
[C---:B------:R-:W-:Y:S01]  /*3350*/  FMUL R26, R24.reuse, 0.63661974668502807617 ;  /* 0x3f22f983181a7820 */ /* 0x040fe20000400000 */
[----:B------:R-:W-:Y:S01]  /*3360*/  FADD.FTZ R6, |R24|, -RZ ;  /* 0x800000ff18067221 */ /* 0x000fe20000010200 */
[----:B------:R-:W-:-:S02]  /*3370*/  @!P0 IMAD.MOV.U32 R17, RZ, RZ, -0x41000001 ;  /* 0xbeffffffff118424 */ /* 0x000fc400078e00ff */
[----:B------:R-:W-:Y:S02]  /*3380*/  FFMA.FTZ R14, R4, R15, R14 ;  /* 0x0000000f040e7223 */ /* 0x000fe4000001000e */
[----:B------:R-:W0:Y:S01]  /*3390*/  F2I.FTZ.NTZ R26, R26 ;  /* 0x0000001a001a7305 */ /* 0x000e220000213100 */
[----:B------:R-:W-:Y:S01]  /*33a0*/  FSETP.GE.AND P0, PT, R6, 105615, PT ;  /* 0x47ce47800600780b */ /* 0x000fe20003f06000 */
[----:B------:R-:W-:-:S04]  /*33b0*/  FFMA.FTZ R14, R4, R14, R17 ;  /* 0x0000000e040e7223 */ /* 0x000fc80000010011 */
        /* <DEDUP_REMOVED lines=16> */
[----:B------:R-:W-:Y:S01]  /*34c0*/  ULDC.64 UR6, c[0x4][0x8] ;  /* 0x0100020000067ab9 */ /* 0x000fe20000000a00 */
[----:B------:R-:W-:-:S03]  /*34d0*/  LOP3.LUT R28, R28, 0x80000000, RZ, 0xfc, !PT ;  /* 0x800000001c1c7812 */ /* 0x000fc600078efcff */
[----:B------:R-:W-:-:S05]  /*34e0*/  VIADD R4, R4, 0xffffff80 ;  /* 0xffffff8004047836 */ /* 0x000fca0000000000 */
[----:B------:R-:W-:Y:S01]  /*34f0*/  SHF.R.U32.HI R6, RZ, 0x5, R4 ;  /* 0x00000005ff067819 */ /* 0x000fe20000011604 */
[----:B------:R-:W-:-:S07]  /*3500*/  IMAD.MOV.U32 R4, RZ, RZ, R1 ;  /* 0x000000ffff047224 */ /* 0x000fce00078e0001 */
.L_x_29:
        /* <DEDUP_REMOVED lines=37> */
[C---:B------:R-:W-:Y:S02]  /*3760*/  LEA.HI R26, R25.reuse, R4, RZ, 0x1 ;  /* 0x00000004191a7211 */ /* 0x040fe400078f08ff */
[----:B------:R-:W-:-:S07]  /*3770*/  LOP3.LUT R24, R25, R24, RZ, 0x3c, !PT ;  /* 0x0000001819187212 */ /* 0x000fce00078e3cff */
[----:B------:R-:W0:Y:S01]  /*3780*/  F2F.F32.F64 R16, R16 ;  /* 0x0000001000107310 */ /* 0x000e220000301000 */
[----:B------:R-:W-:Y:S01]  /*3790*/  IMAD.MOV R4, RZ, RZ, -R26 ;  /* 0x000000ffff047224 */ /* 0x000fe200078e0a1a */
[----:B------:R-:W-:-:S04]  /*37a0*/  ISETP.GE.AND P1, PT, R24, RZ, PT ;  /* 0x000000ff1800720c */ /* 0x000fc80003f26270 */
[----:B------:R-:W-:Y:S02]  /*37b0*/  @!P0 MOV R26, R4 ;  /* 0x00000004001a8202 */ /* 0x000fe40000000f00 */
[----:B0-----:R-:W-:-:S07]  /*37c0*/  FSEL R27, -R16, R16, !P1 ;  /* 0x00000010101b7208 */ /* 0x001fce0004800100 */
.L_x_28:
[----:B------:R-:W-:Y:S05]  /*37d0*/  BSYNC B0 ;  /* 0x0000000000007941 */ /* 0x000fea0003800000 */
.L_x_27:
[----:B------:R-:W-:Y:S01]  /*37e0*/  VIADD R18, R18, 0x1 ;  /* 0x0000000112127836 */ /* 0x000fe20000000000 */
[----:B------:R-:W-:Y:S01]  /*37f0*/  LOP3.LUT R4, R26, 0x1, RZ, 0xc0, !PT ;  /* 0x000000011a047812 */ /* 0x000fe200078ec0ff */
[----:B------:R-:W-:Y:S01]  /*3800*/  IMAD.MOV.U32 R17, RZ, RZ, -0x46b2bead ;  /* 0xb94d4153ff117424 */ /* 0x000fe200078e00ff */
[----:B------:R-:W-:Y:S01]  /*3810*/  IADD3 R21, R21, 0x1, RZ ;  /* 0x0000000115157810 */ /* 0x000fe20007ffe0ff */
[----:B------:R-:W-:Y:S01]  /*3820*/  IMAD.MOV.U32 R6, RZ, RZ, 0x3c0885e4 ;  /* 0x3c0885e4ff067424 */ /* 0x000fe200078e00ff */
[----:B------:R-:W-:Y:S01]  /*3830*/  I2FP.F32.S32 R18, R18 ;  /* 0x0000001200127245 */ /* 0x000fe20000201400 */
[----:B------:R-:W-:Y:S01]  /*3840*/  BSSY B0, `(.L_x_30) ;  /* 0x000005b000007945 */ /* 0x000fe20003800000 */
[----:B------:R-:W-:Y:S01]  /*3850*/  ISETP.NE.U32.AND P1, PT, R4, 0x1, PT ;  /* 0x000000010400780c */ /* 0x000fe20003f25070 */
[C---:B------:R-:W-:Y:S02]  /*3860*/  FMUL.FTZ R4, R27.reuse, R27 ;  /* 0x0000001b1b047220 */ /* 0x040fe40000410000 */
[----:B------:R-:W-:Y:S01]  /*3870*/  FMUL R18, R18, 0.5 ;  /* 0x3f00000012127820 */ /* 0x000fe20000400000 */
[----:B------:R-:W-:-:S05]  /*3880*/  FSEL R27, R27, 1, P1 ;  /* 0x3f8000001b1b7808 */ /* 0x000fca0000800000 */
[----:B------:R-:W0:Y:S04]  /*3890*/  FRND.FTZ.FLOOR R18, R18 ;  /* 0x0000001200127307 */ /* 0x000e280000215000 */
[----:B------:R-:W-:Y:S01]  /*38a0*/  @!P1 MOV R29, 0x37cbac00 ;  /* 0x37cbac00001d9802 */ /* 0x000fe20000000f00 */
[----:B------:R-:W-:-:S04]  /*38b0*/  @!P1 IMAD.MOV.U32 R6, RZ, RZ, 0x3d2aaabb ;  /* 0x3d2aaabbff069424 */ /* 0x000fc800078e00ff */
[----:B------:R-:W-:Y:S01]  /*38c0*/  @!P1 FFMA.FTZ R17, R4, R29, -0.0013887860113754868507 ;  /* 0xbab607ed04119423 */ /* 0x000fe2000001001d */
[----:B0-----:R-:W-:-:S03]  /*38d0*/  FADD R14, R18, R18 ;  /* 0x00000012120e7221 */ /* 0x001fc60000000000 */
[----:B------:R-:W-:Y:S01]  /*38e0*/  FFMA.FTZ R18, R4, R17, R6 ;  /* 0x0000001104127223 */ /* 0x000fe20000010006 */
[----:B------:R-:W-:-:S04]  /*38f0*/  FMUL R14, R14, 0.015625 ;  /* 0x3c8000000e0e7820 */ /* 0x000fc80000400000 */
[C---:B------:R-:W-:Y:S01]  /*3900*/  FADD.FTZ R15, |R14|.reuse, -RZ ;  /* 0x800000ff0e0f7221 */ /* 0x040fe20000010200 */
[C---:B------:R-:W-:Y:S01]  /*3910*/  FMUL R25, R14.reuse, 0.0001220703125 ;  /* 0x390000000e197820 */ /* 0x040fe20000400000 */
[----:B------:R-:W-:-:S03]  /*3920*/  FSETP.NEU.AND P4, PT, R14, RZ, PT ;  /* 0x000000ff0e00720b */ /* 0x000fc60003f8d000 */
[----:B------:R-:W-:-:S04]  /*3930*/  FSETP.GT.AND P0, PT, R15, 9.99999979021476795361e+33, PT ;  /* 0x77f684df0f00780b */ /* 0x000fc80003f04000 */
[----:B------:R-:W-:-:S05]  /*3940*/  FSEL R25, R25, R14, P0 ;  /* 0x0000000e19197208 */ /* 0x000fca0000000000 */
[----:B------:R-:W-:-:S04]  /*3950*/  FMUL.FTZ R16, R11, R25 ;  /* 0x000000190b107220 */ /* 0x000fc80000410000 */
[----:B------:R-:W-:-:S04]  /*3960*/  FFMA.FTZ R17, R11, R25, -R16 ;  /* 0x000000190b117223 */ /* 0x000fc80000010810 */
[----:B------:R-:W-:Y:S01]  /*3970*/  FFMA.FTZ R6, R12, R25, R17 ;  /* 0x000000190c067223 */ /* 0x000fe20000010011 */
[----:B------:R-:W-:Y:S02]  /*3980*/  IMAD.MOV.U32 R25, RZ, RZ, -0x41d55558 ;  /* 0xbe2aaaa8ff197424 */ /* 0x000fe400078e00ff */
[----:B------:R-:W-:Y:S02]  /*3990*/  @!P1 IMAD.MOV.U32 R25, RZ, RZ, -0x41000001 ;  /* 0xbeffffffff199424 */ /* 0x000fe400078e00ff */
[----:B------:R-:W-:Y:S02]  /*39a0*/  FFMA.FTZ R17, RZ, R11, R6 ;  /* 0x0000000bff117223 */ /* 0x000fe40000010006 */
[----:B------:R-:W-:Y:S02]  /*39b0*/  FFMA.FTZ R18, R4, R18, R25 ;  /* 0x0000001204127223 */ /* 0x000fe40000010019 */
[----:B------:R-:W-:Y:S01]  /*39c0*/  FADD.FTZ R25, R16, R17 ;  /* 0x0000001110197221 */ /* 0x000fe20000010000 */
[----:B------:R-:W-:-:S04]  /*39d0*/  FFMA.FTZ R4, R4, R27, RZ ;  /* 0x0000001b04047223 */ /* 0x000fc800000100ff */
[----:B------:R-:W-:Y:S01]  /*39e0*/  ISETP.NE.AND P0, PT, R25, 0x42b17218, PT ;  /* 0x42b172181900780c */ /* 0x000fe20003f05270 */
[----:B------:R-:W-:-:S03]  /*39f0*/  FFMA.FTZ R4, R4, R18, R27 ;  /* 0x0000001204047223 */ /* 0x000fc6000001001b */
[----:B------:R-:W-:-:S05]  /*3a00*/  FSEL R6, R25, 88.72283172607421875, P0 ;  /* 0x42b1721719067808 */ /* 0x000fca0000000000 */
[----:B------:R-:W-:-:S06]  /*3a10*/  FMUL.FTZ R24, R6, 1.4426950216293334961 ;  /* 0x3fb8aa3b06187820 */ /* 0x000fcc0000410000 */
[----:B------:R-:W0:Y:S02]  /*3a20*/  FRND.TRUNC R24, R24 ;  /* 0x0000001800187307 */ /* 0x000e24000020d000 */
[----:B0-----:R-:W-:-:S05]  /*3a30*/  FADD.FTZ R18, |R24|, -RZ ;  /* 0x800000ff18127221 */ /* 0x001fca0000010200 */
[----:B------:R-:W-:Y:S02]  /*3a40*/  FSETP.GT.AND P0, PT, R18, 126, PT ;  /* 0x42fc00001200780b */ /* 0x000fe40003f04000 */
[----:B------:R-:W-:Y:S02]  /*3a50*/  I2FP.F32.S32 R18, R21 ;  /* 0x0000001500127245 */ /* 0x000fe40000201400 */
[----:B------:R-:W-:-:S03]  /*3a60*/  LOP3.LUT R21, R13, 0x80000000, R24, 0xb8, !PT ;  /* 0x800000000d157812 */ /* 0x000fc600078eb818 */
[----:B------:R-:W-:Y:S01]  /*3a70*/  FMUL R27, R18, 0.5 ;  /* 0x3f000000121b7820 */ /* 0x000fe20000400000 */
[----:B------:R-:W-:-:S05]  /*3a80*/  FSEL R21, R21, R24, P0 ;  /* 0x0000001815157208 */ /* 0x000fca0000000000 */
[----:B------:R-:W0:Y:S01]  /*3a90*/  FRND.FTZ.FLOOR R27, R27 ;  /* 0x0000001b001b7307 */ /* 0x000e220000215000 */
[----:B------:R-:W-:-:S04]  /*3aa0*/  FFMA.FTZ R6, R21, -0.69314718246459960938, R6 ;  /* 0xbf31721815067823 */ /* 0x000fc80000010006 */
[C---:B------:R-:W-:Y:S01]  /*3ab0*/  FFMA.FTZ R6, R21.reuse, 1.9046542121259335545e-09, R6 ;  /* 0x3102e30815067823 */ /* 0x040fe20000010006 */
[----:B------:R-:W-:-:S03]  /*3ac0*/  FADD R21, R21, 12583039 ;  /* 0x4b40007f15157421 */ /* 0x000fc60000000000 */
[----:B------:R-:W-:Y:S01]  /*3ad0*/  FMUL R28, R6, 1.4426950216293334961 ;  /* 0x3fb8aa3b061c7820 */ /* 0x000fe20000400000 */
[----:B------:R-:W-:-:S03]  /*3ae0*/  IMAD.SHL.U32 R21, R21, 0x800000, RZ ;  /* 0x0080000015157824 */ /* 0x000fc600078e00ff */
[----:B------:R-:W1:Y:S01]  /*3af0*/  MUFU.EX2 R24, R28 ;  /* 0x0000001c00187308 */ /* 0x000e620000000800 */
[----:B0-----:R-:W-:-:S04]  /*3b00*/  FADD R18, R27, R27 ;  /* 0x0000001b1b127221 */ /* 0x001fc80000000000 */
[----:B------:R-:W-:-:S04]  /*3b10*/  FMUL R18, R18, 0.015625 ;  /* 0x3c80000012127820 */ /* 0x000fc80000400000 */
[C---:B------:R-:W-:Y:S01]  /*3b20*/  FADD.FTZ R6, |R18|.reuse, -RZ ;  /* 0x800000ff12067221 */ /* 0x040fe20000010200 */
[----:B------:R-:W-:-:S04]  /*3b30*/  FMUL R27, R18, 0.0001220703125 ;  /* 0x39000000121b7820 */ /* 0x000fc80000400000 */
[----:B------:R-:W-:Y:S01]  /*3b40*/  FSETP.GT.AND P0, PT, R6, 9.99999979021476795361e+33, PT ;  /* 0x77f684df0600780b */ /* 0x000fe20003f04000 */
[----:B-1----:R-:W-:-:S03]  /*3b50*/  FMUL R21, R21, R24 ;  /* 0x0000001815157220 */ /* 0x002fc60000400000 */
[----:B------:R-:W-:Y:S02]  /*3b60*/  FSEL R27, R27, R18, P0 ;  /* 0x000000121b1b7208 */ /* 0x000fe40000000000 */
[----:B------:R-:W-:-:S03]  /*3b70*/  FSETP.NEU.AND P2, PT, R21, +INF , PT ;  /* 0x7f8000001500780b */ /* 0x000fc60003f4d000 */
[----:B------:R-:W-:Y:S01]  /*3b80*/  FMUL.FTZ R24, R11, R27 ;  /* 0x0000001b0b187220 */ /* 0x000fe20000410000 */
[----:B------:R-:W-:-:S03]  /*3b90*/  ISETP.NE.OR P3, PT, R25, 0x42b17218, !P2 ;  /* 0x42b172181900780c */ /* 0x000fc60005765670 */
[----:B------:R-:W-:-:S04]  /*3ba0*/  FFMA.FTZ R29, R11, R27, -R24 ;  /* 0x0000001b0b1d7223 */ /* 0x000fc80000010818 */
[----:B------:R-:W-:Y:S02]  /*3bb0*/  FFMA.FTZ R12, R12, R27, R29 ;  /* 0x0000001b0c0c7223 */ /* 0x000fe4000001001d */
[----:B------:R-:W-:Y:S02]  /*3bc0*/  @P2 FADD.FTZ R16, R16, -R25 ;  /* 0x8000001910102221 */ /* 0x000fe40000010000 */
[----:B------:R-:W-:Y:S02]  /*3bd0*/  FFMA.FTZ R11, RZ, R11, R12 ;  /* 0x0000000bff0b7223 */ /* 0x000fe4000001000c */
[----:B------:R-:W-:Y:S02]  /*3be0*/  @P2 FADD.FTZ R16, R17, R16 ;  /* 0x0000001011102221 */ /* 0x000fe40000010000 */
[----:B------:R-:W-:Y:S02]  /*3bf0*/  FADD.FTZ R27, R24, R11 ;  /* 0x0000000b181b7221 */ /* 0x000fe40000010000 */
[----:B------:R-:W-:-:S03]  /*3c00*/  @!P3 FADD R16, R16, 7.62939453125e-06 ;  /* 0x370000001010b421 */ /* 0x000fc60000000000 */
[----:B------:R-:W-:-:S04]  /*3c10*/  ISETP.NE.AND P0, PT, R27, 0x42b17218, PT ;  /* 0x42b172181b00780c */ /* 0x000fc80003f05270 */
[----:B------:R-:W-:-:S05]  /*3c20*/  FSEL R12, R27, 88.72283172607421875, P0 ;  /* 0x42b172171b0c7808 */ /* 0x000fca0000000000 */
[----:B------:R-:W-:-:S04]  /*3c30*/  FMUL.FTZ R25, R12, 1.4426950216293334961 ;  /* 0x3fb8aa3b0c197820 */ /* 0x000fc80000410000 */
[----:B------:R-:W0:Y:S02]  /*3c40*/  FRND.TRUNC R28, R25 ;  /* 0x00000019001c7307 */ /* 0x000e24000020d000 */
[----:B0-----:R-:W-:Y:S01]  /*3c50*/  FADD.FTZ R29, |R28|, -RZ ;  /* 0x800000ff1c1d7221 */ /* 0x001fe20000010200 */
[----:B------:R-:W-:-:S04]  /*3c60*/  LOP3.LUT R13, R13, 0x80000000, R28, 0xb8, !PT ;  /* 0x800000000d0d7812 */ /* 0x000fc800078eb81c */
[----:B------:R-:W-:-:S04]  /*3c70*/  FSETP.GT.AND P0, PT, R29, 126, PT ;  /* 0x42fc00001d00780b */ /* 0x000fc80003f04000 */
[----:B------:R-:W-:-:S05]  /*3c80*/  FSEL R13, R13, R28, P0 ;  /* 0x0000001c0d0d7208 */ /* 0x000fca0000000000 */
[----:B------:R-:W-:-:S04]  /*3c90*/  FFMA.FTZ R12, R13, -0.69314718246459960938, R12 ;  /* 0xbf3172180d0c7823 */ /* 0x000fc8000001000c */
[C---:B------:R-:W-:Y:S01]  /*3ca0*/  FFMA.FTZ R12, R13.reuse, 1.9046542121259335545e-09, R12 ;  /* 0x3102e3080d0c7823 */ /* 0x040fe2000001000c */
[----:B------:R-:W-:-:S03]  /*3cb0*/  FADD R13, R13, 12583039 ;  /* 0x4b40007f0d0d7421 */ /* 0x000fc60000000000 */
[----:B------:R-:W-:Y:S01]  /*3cc0*/  FMUL R28, R12, 1.4426950216293334961 ;  /* 0x3fb8aa3b0c1c7820 */ /* 0x000fe20000400000 */
[----:B------:R-:W-:Y:S02]  /*3cd0*/  IMAD.SHL.U32 R12, R13, 0x800000, RZ ;  /* 0x008000000d0c7824 */ /* 0x000fe400078e00ff */
[----:B------:R-:W-:Y:S01]  /*3ce0*/  FADD R13, R15, 10000 ;  /* 0x461c40000f0d7421 */ /* 0x000fe20000000000 */
[----:B------:R-:W0:Y:S04]  /*3cf0*/  MUFU.EX2 R29, R28 ;  /* 0x0000001c001d7308 */ /* 0x000e280000000800 */
[----:B------:R-:W-:Y:S01]  /*3d00*/  ISETP.GE.AND P5, PT, R13, 0x7f800000, PT ;  /* 0x7f8000000d00780c */ /* 0x000fe20003fa6270 */
[----:B------:R-:W-:Y:S02]  /*3d10*/  IMAD.MOV.U32 R13, RZ, RZ, 0x7f800000 ;  /* 0x7f800000ff0d7424 */ /* 0x000fe400078e00ff */
[----:B------:R-:W-:Y:S01]  /*3d20*/  @P2 FFMA.FTZ R13, R21, R16, R21 ;  /* 0x00000010150d2223 */ /* 0x000fe20000010015 */
        /* <DEDUP_REMOVED lines=12> */
.L_x_31:
[----:B------:R-:W-:Y:S05]  /*3df0*/  BSYNC B0 ;  /* 0x0000000000007941 */ /* 0x000fea0003800000 */
.L_x_30:
[----:B------:R-:W-:Y:S01]  /*3e00*/  ISETP.GE.AND P5, PT, R16, 0x7f800000, PT ;  /* 0x7f8000001000780c */ /* 0x000fe20003fa6270 */
[----:B------:R-:W-:Y:S01]  /*3e10*/  BSSY B0, `(.L_x_32) ;  /* 0x0000010000007945 */ /* 0x000fe20003800000 */
[----:B------:R-:W-:Y:S01]  /*3e20*/  FSEL R14, R13, 1, P4 ;  /* 0x3f8000000d0e7808 */ /* 0x000fe20002000000 */
[----:B------:R-:W-:Y:S01]  /*3e30*/  @P0 FADD.FTZ R13, R11, R24 ;  /* 0x000000180b0d0221 */ /* 0x000fe20000010000 */
[----:B------:R-:W-:Y:S02]  /*3e40*/  MOV R11, 0x7f800000 ;  /* 0x7f800000000b7802 */ /* 0x000fe40000000f00 */
[----:B------:R-:W-:Y:S01]  /*3e50*/  FSETP.NEU.AND P4, PT, R18, RZ, PT ;  /* 0x000000ff1200720b */ /* 0x000fe20003f8d000 */
[----:B------:R-:W-:Y:S01]  /*3e60*/  @!P1 FADD R13, R13, 7.62939453125e-06 ;  /* 0x370000000d0d9421 */ /* 0x000fe20000000000 */
[C---:B------:R-:W-:Y:S02]  /*3e70*/  FSETP.GEU.AND P3, PT, |R14|.reuse, 1.175494350822287508e-38, PT ;  /* 0x008000000e00780b */ /* 0x040fe40003f6e200 */
[----:B------:R-:W-:Y:S01]  /*3e80*/  FSETP.GT.AND P2, PT, |R14|, 8.50705917302346158658e+37, PT ;  /* 0x7e8000000e00780b */ /* 0x000fe20003f44200 */
[----:B------:R-:W-:-:S02]  /*3e90*/  @P0 FFMA.FTZ R11, R12, R13, R12 ;  /* 0x0000000d0c0b0223 */ /* 0x000fc4000001000c */
[----:B------:R-:W-:Y:S10]  /*3ea0*/  @!P5 BRA `(.L_x_33) ;  /* 0x000000000018d947 */ /* 0x000ff40003800000 */
[----:B------:R-:W-:-:S13]  /*3eb0*/  FSETP.NAN.FTZ.AND P0, PT, |R18|, |R18|, PT ;  /* 0x400000121200720b */ /* 0x000fda0003f18200 */
[----:B------:R-:W-:Y:S01]  /*3ec0*/  @P0 FADD R11, R18, 10000 ;  /* 0x461c4000120b0421 */ /* 0x000fe20000000000 */
[----:B------:R-:W-:Y:S06]  /*3ed0*/  @P0 BRA `(.L_x_33) ;  /* 0x00000000000c0947 */ /* 0x000fec0003800000 */
[----:B------:R-:W-:-:S13]  /*3ee0*/  FSETP.NEU.AND P0, PT, R6, +INF , PT ;  /* 0x7f8000000600780b */ /* 0x000fda0003f0d000 */
[----:B------:R-:W-:-:S04]  /*3ef0*/  @!P0 FSETP.GEU.AND P1, PT, R18, RZ, PT ;  /* 0x000000ff1200820b */ /* 0x000fc80003f2e000 */
[----:B------:R-:W-:-:S09]  /*3f00*/  @!P0 SEL R11, RZ, 0x7f800000, !P1 ;  /* 0x7f800000ff0b8807 */ /* 0x000fd20004800000 */
.L_x_33:
[----:B------:R-:W-:Y:S05]  /*3f10*/  BSYNC B0 ;  /* 0x0000000000007941 */ /* 0x000fea0003800000 */
.L_x_32:
[----:B------:R-:W-:Y:S01]  /*3f20*/  @P2 FMUL R14, R14, 0.25 ;  /* 0x3e8000000e0e2820 */ /* 0x000fe20000400000 */
[----:B------:R-:W-:Y:S01]  /*3f30*/  FSEL R11, R11, 1, P4 ;  /* 0x3f8000000b0b7808 */ /* 0x000fe20002000000 */
[----:B------:R-:W-:Y:S01]  /*3f40*/  BSSY B0, `(.L_x_34) ;  /* 0x000002a000007945 */ /* 0x000fe20003800000 */
[-C--:B------:R-:W-:Y:S01]  /*3f50*/  FSEL R13, R23, R22.reuse, P2 ;  /* 0x00000016170d7208 */ /* 0x080fe20001000000 */
[----:B------:R-:W-:Y:S01]  /*3f60*/  @!P3 FMUL R14, R14, 16777216 ;  /* 0x4b8000000e0eb820 */ /* 0x000fe20000400000 */
[C---:B------:R-:W-:Y:S02]  /*3f70*/  FSETP.GT.AND P4, PT, |R11|.reuse, 8.50705917302346158658e+37, PT ;  /* 0x7e8000000b00780b */ /* 0x040fe40003f84200 */
[----:B------:R-:W-:Y:S01]  /*3f80*/  FSETP.GEU.AND P1, PT, |R11|, 1.175494350822287508e-38, PT ;  /* 0x008000000b00780b */ /* 0x000fe20003f2e200 */
[----:B------:R-:W-:Y:S01]  /*3f90*/  @!P3 FMUL R13, R13, 16777216 ;  /* 0x4b8000000d0db820 */ /* 0x000fe20000400000 */
[----:B------:R-:W-:Y:S01]  /*3fa0*/  LOP3.LUT P2, RZ, R26, 0x2, RZ, 0xc0, !PT ;  /* 0x000000021aff7812 */ /* 0x000fe2000784c0ff */
[----:B------:R-:W0:Y:S01]  /*3fb0*/  MUFU.RCP R14, R14 ;  /* 0x0000000e000e7308 */ /* 0x000e220000001000 */
[----:B------:R-:W-:-:S07]  /*3fc0*/  FSEL R22, R23, R22, P4 ;  /* 0x0000001617167208 */ /* 0x000fce0002000000 */
[----:B------:R-:W-:Y:S02]  /*3fd0*/  @P4 FMUL R11, R11, 0.25 ;  /* 0x3e8000000b0b4820 */ /* 0x000fe40000400000 */
[----:B------:R-:W-:Y:S02]  /*3fe0*/  @!P1 FMUL R22, R22, 16777216 ;  /* 0x4b80000016169820 */ /* 0x000fe40000400000 */
[----:B------:R-:W-:Y:S01]  /*3ff0*/  @!P1 FMUL R11, R11, 16777216 ;  /* 0x4b8000000b0b9820 */ /* 0x000fe20000400000 */
[----:B------:R-:W-:Y:S01]  /*4000*/  @P2 FFMA.FTZ R4, R4, -1, RZ ;  /* 0xbf80000004042823 */ /* 0x000fe200000100ff */
[----:B0-----:R-:W-:Y:S02]  /*4010*/  FMUL R12, R14, R13 ;  /* 0x0000000d0e0c7220 */ /* 0x001fe40000400000 */
[----:B------:R-:W0:Y:S02]  /*4020*/  MUFU.RCP R17, R11 ;  /* 0x0000000b00117308 */ /* 0x000e240000001000 */
[----:B------:R-:W-:-:S05]  /*4030*/  FADD.FTZ R6, |R12|, -RZ ;  /* 0x800000ff0c067221 */ /* 0x000fca0000010200 */
[----:B------:R-:W-:-:S04]  /*4040*/  FSETP.NEU.AND P0, PT, R6, +INF , PT ;  /* 0x7f8000000600780b */ /* 0x000fc80003f0d000 */
[----:B------:R-:W-:Y:S01]  /*4050*/  FSETP.LTU.OR P0, PT, R6, 105615, !P0 ;  /* 0x47ce47800600780b */ /* 0x000fe20004709400 */
[----:B0-----:R-:W-:-:S12]  /*4060*/  FMUL R17, R17, R22 ;  /* 0x0000001611117220 */ /* 0x001fd80000400000 */
        /* <DEDUP_REMOVED lines=8> */
.L_x_36:
        /* <DEDUP_REMOVED lines=9> */
[----:B--2---:R-:W-:-:S04]  /*4180*/  IMAD.WIDE.U32 R14, R21, R15, R12 ;  /* 0x0000000f150e7225 */ /* 0x004fc800078e000c */
[----:B------:R-:W-:Y:S01]  /*4190*/  IMAD.MOV.U32 R6, RZ, RZ, R15 ;  /* 0x000000ffff067224 */ /* 0x000fe200078e000f */
[----:B------:R0:W-:Y:S02]  /*41a0*/  STL [R11], R14 ;  /* 0x0000000e0b007387 */ /* 0x0001e40000100800 */
[----:B0-----:R-:W-:-:S03]  /*41b0*/  VIADD R11, R11, 0x4 ;  /* 0x000000040b0b7836 */ /* 0x001fc60000000000 */
[----:B------:R-:W-:Y:S05]  /*41c0*/  @P0 BRA `(.L_x_36) ;  /* 0xfffffffc00c80947 */ /* 0x000fea000383ffff */
[----:B------:R0:W-:Y:S02]  /*41d0*/  STL [R1+0x18], R6 ;  /* 0x0000180601007387 */ /* 0x0001e40000100800 */
.L_x_35:
[----:B------:R-:W-:Y:S05]  /*41e0*/  BSYNC B0 ;  /* 0x0000000000007941 */ /* 0x000fea0003800000 */
.L_x_34:
[C---:B0-----:R-:W-:Y:S01]  /*41f0*/  FMUL R6, R17.reuse, 0.63661974668502807617 ;  /* 0x3f22f98311067820 */ /* 0x041fe20000400000 */
[----:B------:R-:W-:Y:S01]  /*4200*/  FADD.FTZ R13, |R17|, -RZ ;  /* 0x800000ff110d7221 */ /* 0x000fe20000010200 */
        /* <DEDUP_REMOVED lines=14> */
[----:B------:R-:W-:Y:S01]  /*42f0*/  SHF.L.U32 R11, R17, 0x8, RZ ;  /* 0x00000008110b7819 */ /* 0x000fe200000006ff */
[----:B------:R-:W-:Y:S01]  /*4300*/  IMAD.MOV.U32 R18, RZ, RZ, RZ ;  /* 0x000000ffff127224 */ /* 0x000fe200078e00ff */
[----:B------:R-:W-:Y:S01]  /*4310*/  LOP3.LUT R6, R24, 0xe0, RZ, 0xc0, !PT ;  /* 0x000000e018067812 */ /* 0x000fe200078ec0ff */
[----:B------:R-:W-:Y:S01]  /*4320*/  ULDC.64 UR6, c[0x4][0x8] ;  /* 0x0100020000067ab9 */ /* 0x000fe20000000a00 */
[----:B------:R-:W-:Y:S02]  /*4330*/  MOV R21, RZ ;  /* 0x000000ff00157202 */ /* 0x000fe40000000f00 */
[----:B------:R-:W-:Y:S01]  /*4340*/  LOP3.LUT R11, R11, 0x80000000, RZ, 0xfc, !PT ;  /* 0x800000000b0b7812 */ /* 0x000fe200078efcff */
[----:B------:R-:W-:Y:S02]  /*4350*/  VIADD R16, R6, 0xffffff80 ;  /* 0xffffff8006107836 */ /* 0x000fe40000000000 */
[----:B------:R-:W-:-:S03]  /*4360*/  IMAD.MOV.U32 R6, RZ, RZ, R1 ;  /* 0x000000ffff067224 */ /* 0x000fc600078e0001 */
[----:B------:R-:W-:-:S07]  /*4370*/  SHF.R.U32.HI R16, RZ, 0x5, R16 ;  /* 0x00000005ff107819 */ /* 0x000fce0000011610 */
.L_x_39:
[----:B------:R-:W-:-:S04]  /*4380*/  IADD3 R14, P0, R18, UR6, RZ ;  /* 0x00000006120e7c10 */ /* 0x000fc8000ff1e0ff */
[----:B------:R-:W-:-:S06]  /*4390*/  IADD3.X R15, R21, UR7, RZ, P0, !PT ;  /* 0x00000007150f7c10 */ /* 0x000fcc00087fe4ff */
[----:B------:R-:W2:Y:S01]  /*43a0*/  LDG.E.CONSTANT R15, desc[UR4][R14.64] ;  /* 0x000000040e0f7981 */ /* 0x000ea2000c1e9900 */
[----:B------:R-:W-:Y:S01]  /*43b0*/  IADD3 R18, P1, R18, 0x4, RZ ;  /* 0x0000000412127810 */ /* 0x000fe20007f3e0ff */
[----:B------:R-:W-:-:S03]  /*43c0*/  IMAD.MOV.U32 R13, RZ, RZ, RZ ;  /* 0x000000ffff0d7224 */ /* 0x000fc600078e00ff */
[----:B------:R-:W-:Y:S01]  /*43d0*/  ISETP.NE.U32.AND P0, PT, R18, 0x18, PT ;  /* 0x000000181200780c */ /* 0x000fe20003f05070 */
[----:B------:R-:W-:-:S05]  /*43e0*/  IMAD.X R21, RZ, RZ, R21, P1 ;  /* 0x000000ffff157224 */ /* 0x000fca00008e0615 */
[----:B------:R-:W-:Y:S01]  /*43f0*/  ISETP.NE.AND.EX P0, PT, R21, RZ, PT, P0 ;  /* 0x000000ff1500720c */ /* 0x000fe20003f05300 */
[----:B--2---:R-:W-:-:S05]  /*4400*/  IMAD.WIDE.U32 R22, R11, R15, R12 ;  /* 0x0000000f0b167225 */ /* 0x004fca00078e000c */
[----:B------:R0:W-:Y:S01]  /*4410*/  STL [R6], R22 ;  /* 0x0000001606007387 */ /* 0x0001e20000100800 */
[----:B------:R-:W-:Y:S01]  /*4420*/  MOV R12, R23 ;  /* 0x00000017000c7202 */ /* 0x000fe20000000f00 */
        /* <DEDUP_REMOVED lines=11> */
[----:B--2---:R-:W-:-:S02]  /*44e0*/  @P0 SHF.L.U32 R13, R6, R24, RZ ;  /* 0x00000018060d0219 */ /* 0x004fc400000006ff */
[-C--:B----4-:R-:W-:Y:S02]  /*44f0*/  @P0 SHF.R.U32.HI R16, RZ, R14.reuse, R15 ;  /* 0x0000000eff100219 */ /* 0x090fe4000001160f */
[----:B---3--:R-:W-:Y:S02]  /*4500*/  @P0 SHF.R.U32.HI R14, RZ, R14, R11 ;  /* 0x0000000eff0e0219 */ /* 0x008fe4000001160b */
[----:B------:R-:W-:-:S03]  /*4510*/  @P0 SHF.L.U32 R15, R11, R24, RZ ;  /* 0x000000180b0f0219 */ /* 0x000fc600000006ff */
[----:B------:R-:W-:Y:S01]  /*4520*/  @P0 IMAD.IADD R6, R13, 0x1, R14 ;  /* 0x000000010d060824 */ /* 0x000fe200078e020e */
[----:B------:R-:W-:-:S04]  /*4530*/  @P0 IADD3 R11, R15, R16, RZ ;  /* 0x000000100f0b0210 */ /* 0x000fc80007ffe0ff */
[C---:B------:R-:W-:Y:S01]  /*4540*/  SHF.L.W.U32.HI R16, R11.reuse, 0x2, R6 ;  /* 0x000000020b107819 */ /* 0x040fe20000010e06 */
[----:B------:R-:W-:-:S03]  /*4550*/  IMAD.SHL.U32 R11, R11, 0x4, RZ ;  /* 0x000000040b0b7824 */ /* 0x000fc600078e00ff */
[----:B------:R-:W-:-:S04]  /*4560*/  SHF.R.S32.HI R13, RZ, 0x1f, R16 ;  /* 0x0000001fff0d7819 */ /* 0x000fc80000011410 */
[C---:B0-----:R-:W-:Y:S02]  /*4570*/  LOP3.LUT R12, R13.reuse, R11, RZ, 0x3c, !PT ;  /* 0x0000000b0d0c7212 */ /* 0x041fe400078e3cff */
        /* <DEDUP_REMOVED lines=12> */
.L_x_38:
[----:B------:R-:W-:Y:S05]  /*4640*/  BSYNC B0 ;  /* 0x0000000000007941 */ /* 0x000fea0003800000 */
.L_x_37:
[----:B------:R-:W-:Y:S01]  /*4650*/  LOP3.LUT R12, R6, 0x1, RZ, 0xc0, !PT ;  /* 0x00000001060c7812 */ /* 0x000fe200078ec0ff */
[----:B------:R-:W-:Y:S01]  /*4660*/  HFMA2.MMA R13, -RZ, RZ, 1.0078125, -8.98838043212890625e-05 ;  /* 0x3c0885e4ff0d7435 */ /* 0x000fe200000001ff */
[----:B------:R-:W-:Y:S01]  /*4670*/  FMUL.FTZ R15, R11, R11 ;  /* 0x0000000b0b0f7220 */ /* 0x000fe20000410000 */
[----:B------:R-:W-:Y:S01]  /*4680*/  IADD3 R14, R6, 0x1, RZ ;  /* 0x00000001060e7810 */ /* 0x000fe20007ffe0ff */
[----:B------:R-:W-:Y:S01]  /*4690*/  IMAD R19, R20, -0x2, R19 ;  /* 0xfffffffe14137824 */ /* 0x000fe200078e0213 */
[----:B------:R-:W-:Y:S01]  /*46a0*/  ISETP.NE.U32.AND P0, PT, R12, 0x1, PT ;  /* 0x000000010c00780c */ /* 0x000fe20003f05070 */
[----:B------:R-:W-:Y:S01]  /*46b0*/  IMAD.SHL.U32 R12, R10, 0x2, RZ ;  /* 0x000000020a0c7824 */ /* 0x000fe200078e00ff */
[----:B------:R-:W-:Y:S01]  /*46c0*/  LOP3.LUT P5, RZ, R14, 0x2, RZ, 0xc0, !PT ;  /* 0x000000020eff7812 */ /* 0x000fe200078ac0ff */
[----:B------:R-:W-:Y:S01]  /*46d0*/  IMAD.MOV.U32 R10, RZ, RZ, -0x46b2bead ;  /* 0xb94d4153ff0a7424 */ /* 0x000fe200078e00ff */
[----:B------:R-:W-:Y:S01]  /*46e0*/  ISETP.GE.AND P2, PT, R19, 0x1, PT ;  /* 0x000000011300780c */ /* 0x000fe20003f46270 */
[----:B------:R-:W-:Y:S01]  /*46f0*/  IMAD.MOV R16, RZ, RZ, -R12 ;  /* 0x000000ffff107224 */ /* 0x000fe200078e0a0c */
[----:B------:R-:W-:-:S02]  /*4700*/  ISETP.GT.AND P4, PT, R8, 0x3f, PT ;  /* 0x0000003f0800780c */ /* 0x000fc40003f84270 */
[----:B------:R-:W-:Y:S02]  /*4710*/  ISETP.GT.AND P1, PT, R19, RZ, PT ;  /* 0x000000ff1300720c */ /* 0x000fe40003f24270 */
[----:B------:R-:W-:Y:S02]  /*4720*/  PRMT R6, R16, 0x7710, RZ ;  /* 0x0000771010067816 */ /* 0x000fe400000000ff */
[----:B------:R-:W-:Y:S01]  /*4730*/  FSEL R4, R4, RZ, P4 ;  /* 0x000000ff04047208 */ /* 0x000fe20002000000 */
[----:B------:R-:W-:Y:S01]  /*4740*/  @P0 IMAD.MOV.U32 R12, RZ, RZ, 0x37cbac00 ;  /* 0x37cbac00ff0c0424 */ /* 0x000fe200078e00ff */
[----:B------:R-:W-:Y:S01]  /*4750*/  IADD3 R9, R9, R6, RZ ;  /* 0x0000000609097210 */ /* 0x000fe20007ffe0ff */
[----:B------:R-:W-:Y:S01]  /*4760*/  @P0 IMAD.MOV.U32 R13, RZ, RZ, 0x3d2aaabb ;  /* 0x3d2aaabbff0d0424 */ /* 0x000fe200078e00ff */
[----:B------:R-:W-:Y:S01]  /*4770*/  FSEL R6, R11, 1, !P0 ;  /* 0x3f8000000b067808 */ /* 0x000fe20004000000 */
[----:B------:R-:W-:Y:S01]  /*4780*/  @P0 FFMA.FTZ R10, R15, R12, -0.0013887860113754868507 ;  /* 0xbab607ed0f0a0423 */ /* 0x000fe2000001000c */
[----:B------:R-:W-:Y:S01]  /*4790*/  IMAD.MOV.U32 R12, RZ, RZ, -0x41d55558 ;  /* 0xbe2aaaa8ff0c7424 */ /* 0x000fe200078e00ff */
[----:B------:R-:W-:Y:S01]  /*47a0*/  PRMT R9, R9, 0x8880, RZ ;  /* 0x0000888009097816 */ /* 0x000fe200000000ff */
[----:B------:R-:W-:-:S02]  /*47b0*/  @P0 IMAD.MOV.U32 R12, RZ, RZ, -0x41000001 ;  /* 0xbeffffffff0c0424 */ /* 0x000fc400078e00ff */
[----:B------:R-:W-:Y:S01]  /*47c0*/  FFMA.FTZ R13, R15, R10, R13 ;  /* 0x0000000a0f0d7223 */ /* 0x000fe2000001000d */
[----:B------:R-:W-:Y:S01]  /*47d0*/  ISETP.GE.AND P0, PT, R8, 0x40, PT ;  /* 0x000000400800780c */ /* 0x000fe20003f06270 */
[----:B------:R-:W0:Y:S01]  /*47e0*/  LDC.64 R10, c[0x0][0x210] ;  /* 0x00008400ff0a7b82 */ /* 0x000e220000000a00 */
[----:B------:R-:W-:Y:S01]  /*47f0*/  ISETP.GE.AND P3, PT, R9, 0x1, PT ;  /* 0x000000010900780c */ /* 0x000fe20003f66270 */
[C---:B------:R-:W-:Y:S01]  /*4800*/  FFMA.FTZ R13, R15.reuse, R13, R12 ;  /* 0x0000000d0f0d7223 */ /* 0x040fe2000001000c */
[----:B------:R-:W-:Y:S01]  /*4810*/  FFMA.FTZ R15, R15, R6, RZ ;  /* 0x000000060f0f7223 */ /* 0x000fe200000100ff */
[----:B------:R-:W-:Y:S02]  /*4820*/  FSEL R2, R2, RZ, !P0 ;  /* 0x000000ff02027208 */ /* 0x000fe40004000000 */
[----:B------:R-:W-:Y:S01]  /*4830*/  FSEL R3, R3, RZ, !P0 ;  /* 0x000000ff03037208 */ /* 0x000fe20004000000 */
[----:B------:R-:W-:Y:S01]  /*4840*/  FFMA.FTZ R6, R15, R13, R6 ;  /* 0x0000000d0f067223 */ /* 0x000fe20000010006 */
[----:B------:R-:W-:-:S02]  /*4850*/  FSEL R2, R2, RZ, !P3 ;  /* 0x000000ff02027208 */ /* 0x000fc40005800000 */
[----:B------:R-:W-:Y:S01]  /*4860*/  FSEL R8, R0, R5, !P0 ;  /* 0x0000000500087208 */ /* 0x000fe20004000000 */
[----:B------:R-:W-:Y:S01]  /*4870*/  @P5 FFMA.FTZ R6, R6, -1, RZ ;  /* 0xbf80000006065823 */ /* 0x000fe200000100ff */
[----:B------:R-:W-:Y:S02]  /*4880*/  ISETP.GT.AND P5, PT, R9, RZ, PT ;  /* 0x000000ff0900720c */ /* 0x000fe40003fa4270 */
[----:B------:R-:W-:Y:S02]  /*4890*/  FSEL R9, R4, RZ, !P2 ;  /* 0x000000ff04097208 */ /* 0x000fe40005000000 */
[----:B------:R-:W-:Y:S02]  /*48a0*/  FSEL R6, R6, RZ, P4 ;  /* 0x000000ff06067208 */ /* 0x000fe40002000000 */
[----:B------:R-:W-:Y:S02]  /*48b0*/  @P3 FSEL R2, R3, RZ, P5 ;  /* 0x000000ff03023208 */ /* 0x000fe40002800000 */
[----:B------:R-:W-:Y:S01]  /*48c0*/  @P2 FSEL R9, R6, RZ, P1 ;  /* 0x000000ff06092208 */ /* 0x000fe20000800000 */
[----:B0-----:R-:W-:-:S03]  /*48d0*/  IMAD.WIDE R10, R7, 0x4, R10 ;  /* 0x00000004070a7825 */ /* 0x001fc600078e020a */
[----:B------:R-:W-:-:S05]  /*48e0*/  FSEL R9, R2, R9, !P0 ;  /* 0x0000000902097208 */ /* 0x000fca0004000000 */
[----:B------:R-:W-:Y:S01]  /*48f0*/  STG.E.64 desc[UR4][R10.64], R8 ;  /* 0x000000080a007986 */ /* 0x000fe2000c101b04 */
[----:B------:R-:W-:Y:S05]  /*4900*/  EXIT ;  /* 0x000000000000794d */ /* 0x000fea0003800000 */
.L_x_40:
[----:B------:R-:W-:-:S00]  /*4910*/  BRA `(.L_x_40) ;  /* 0xfffffffc00fc7947 */ /* 0x000fc0000383ffff */
[----:B------:R-:W-:-:S00]  /*4920*/  NOP ;  /* 0x0000000000007918 */ /* 0x000fc00000000000 */
        /* <DEDUP_REMOVED lines=13> */
.L_x_41:


//--------------------- .nv.global.init           --------------------------
	.section	.nv.global.init,"aw",@progbits
	.align	4
.nv.global.init:
	.type		__cudart_i2opi_f,@object
	.size		__cudart_i2opi_f,(_$_str - __cudart_i2opi_f)
__cudart_i2opi_f:
        /*0000*/ 	.byte	0x41, 0x90, 0x43, 0x3c, 0x99, 0x95, 0x62, 0xdb, 0xc0, 0xdd, 0x34, 0xf5, 0xd1, 0x57, 0x27, 0xfc
        /*0010*/ 	.byte	0x29, 0x15, 0x44, 0x4e, 0x6e, 0x83, 0xf9, 0xa2
	.type		_$_str,@object
	.size		_$_str,(.L_0 - _$_str)
_$_str:
        /*0018*/ 	.byte	0x5f, 0x5f, 0x43, 0x55, 0x44, 0x41, 0x5f, 0x46, 0x54, 0x5a, 0x00
.L_0:


//--------------------- .nv.constant0.triton_poi_fused_cat_0 --------------------------
	.section	.nv.constant0.triton_poi_fused_cat_0,"a",@progbits
	.sectionflags	@""
	.align	4
.nv.constant0.triton_poi_fused_cat_0:
	.zero		540
